// auto-generated by cutlass_sweep.gemm — config: {"arch": "sm_100", "cluster_m": 1, "cluster_n": 2, "dtype": "int8", "stages": 0, "tile_k": 64, "tile_m": 64, "tile_n": 64}
#include "cutlass/cutlass.h"
#include "cutlass/gemm/collective/collective_builder.hpp"
#include "cutlass/gemm/device/gemm_universal_adapter.h"
#include "cutlass/gemm/kernel/gemm_universal.hpp"
#include "cutlass/epilogue/collective/collective_builder.hpp"

using ElemA = int8_t;
using ElemB = int8_t;
using ElemCD = int8_t;
using Acc  = int32_t;
using TileShape    = cute::Shape<cute::_64, cute::_64, cute::_64>;
using ClusterShape = cute::Shape<cute::_1, cute::_2, cute::_1>;

using CollectiveEpilogue = typename cutlass::epilogue::collective::CollectiveBuilder<
    cutlass::arch::Sm100, cutlass::arch::OpClassTensorOp,
    TileShape, ClusterShape,
    cutlass::epilogue::collective::EpilogueTileAuto,
    Acc, Acc,
    ElemCD, cutlass::layout::RowMajor, 128 / cutlass::sizeof_bits<ElemCD>::value,
    ElemCD, cutlass::layout::RowMajor, 128 / cutlass::sizeof_bits<ElemCD>::value,
    cutlass::epilogue::collective::EpilogueScheduleAuto
  >::CollectiveOp;

using CollectiveMainloop = typename cutlass::gemm::collective::CollectiveBuilder<
    cutlass::arch::Sm100, cutlass::arch::OpClassTensorOp,
    ElemA, cutlass::layout::RowMajor, 128 / cutlass::sizeof_bits<ElemA>::value,
    ElemB, cutlass::layout::ColumnMajor, 128 / cutlass::sizeof_bits<ElemB>::value,
    Acc,
    TileShape, ClusterShape,
    cutlass::gemm::collective::StageCountAutoCarveout<static_cast<int>(sizeof(typename CollectiveEpilogue::SharedStorage))>,
    cutlass::gemm::collective::KernelScheduleAuto
  >::CollectiveOp;

using GemmKernel = cutlass::gemm::kernel::GemmUniversal<
    cute::Shape<int,int,int,int>,
    CollectiveMainloop,
    CollectiveEpilogue
>;
using Gemm = cutlass::gemm::device::GemmUniversalAdapter<GemmKernel>;

// Force the device kernel symbol into the cubin without needing a host main.
auto* _anchor = &cutlass::device_kernel<GemmKernel>;


// ===== COMPILED SASS (sm_100a) =====

	.target	sm_100a

	.elftype	@"ET_EXEC"


//--------------------- .note.nv.tkinfo           --------------------------
	.section	.note.nv.tkinfo,"",@"SHT_NOTE"
	.sectionflags	@"SHF_NOTE_NV_TKINFO"
	.tkinfo
        /*0018*/ 	.word	0x00000002
        /*0030*/ 	.string	""
        /*0030*/ 	.string	"ptxas"
        /*0030*/ 	.string	"Cuda compilation tools, release 13.0, V13.0.88"
        /*0030*/ 	.string	"Build cuda_13.0.r13.0/compiler.36424714_0"
        /*0030*/ 	.string	"-arch sm_100a -m 64 "



//--------------------- .note.nv.cuinfo           --------------------------
	.section	.note.nv.cuinfo,"",@"SHT_NOTE"
	.sectionflags	@"SHF_NOTE_NV_CUINFO"
        /*0018*/ 	.short	0x0002
        /*001a*/ 	.short	0x0064
        /*001c*/ 	.short	0x0082
	.zero		2


//--------------------- .nv.info                  --------------------------
	.section	.nv.info,"",@"SHT_CUDA_INFO"
	.align	4


	//----- nvinfo : EIATTR_REGCOUNT
	.align		4
        /*0000*/ 	.byte	0x04, 0x2f
        /*0002*/ 	.short	(.L_19 - .L_18)
	.align		4
.L_18:
        /*0004*/ 	.word	index@(_ZN7cutlass13device_kernelINS_4gemm6kernel13GemmUniversalIN4cute5tupleIJiiiiEEENS1_10collective13CollectiveMmaINS1_35MainloopSm100TmaUmmaWarpSpecializedILi27ELi2ELi4ENS5_IJNS4_1CILi1EEENSA_ILi2EEESB_EEEEENS5_IJNSA_ILi64EEESF_SF_EEEaNS5_IJlSB_lEEEaSH_NS4_8TiledMMAINS4_8MMA_AtomIJNS4_15SM100_MMA_S8_SSIaaiLi64ELi64ELNS4_4UMMA5MajorE0ELSM_0ELNSL_8SaturateE0EEEEEENS4_6LayoutINS5_IJSB_SB_SB_EEENS5_IJNSA_ILi0EEESS_SS_EEEEENS5_IJNS4_10UnderscoreESV_SV_EEEEENS4_23SM90_TMA_LOAD_MULTICASTENS4_14ComposedLayoutINS4_7SwizzleILi2ELi4ELi3EEENS4_18smem_ptr_flag_bitsILi8EEENSQ_INS5_IJNSA_ILi8EEESF_EEENS5_IJSF_SB_EEEEEEEvNS4_8identityENS4_13SM90_TMA_LOADES18_vS19_EENS_8epilogue10collective18CollectiveEpilogueINS1C_23Sm100TmaWarpSpecializedILi1ELi1ELi32ELb0ELb0EEEJSG_NS5_IJNSQ_ISF_SB_EES1H_EEEaSH_aSH_NS1C_6fusion15FusionCallbacksIS1G_NS1J_17LinearCombinationIaiaiLNS_15FloatRoundStyleE2EEESG_S1I_JEEENS4_5SM1004TMEM4LOAD26SM100_TMEM_LOAD_16dp32b32xES1A_S18_NS4_39AutoVectorizingCopyWithAssumedAlignmentILi128EEENS4_14SM90_TMA_STOREES18_S1U_S1U_EEEvvEEEEvNT_6ParamsE)
        /*0008*/ 	.word	0x00000059


	//----- nvinfo : EIATTR_FRAME_SIZE
	.align		4
.L_19:
        /*000c*/ 	.byte	0x04, 0x11
        /*000e*/ 	.short	(.L_21 - .L_20)
	.align		4
.L_20:
        /*0010*/ 	.word	index@($__internal_2_$__cuda_sm10x_tcgen05_guardrail_trap_unallocated_columns_being_dealloced)
        /*0014*/ 	.word	0x00000000


	//----- nvinfo : EIATTR_FRAME_SIZE
	.align		4
.L_21:
        /*0018*/ 	.byte	0x04, 0x11
        /*001a*/ 	.short	(.L_23 - .L_22)
	.align		4
.L_22:
        /*001c*/ 	.word	index@($__internal_1_$__cuda_sm10x_tcgen05_guardrail_trap_phase_invalid_during_alloc)
        /*0020*/ 	.word	0x00000000


	//----- nvinfo : EIATTR_FRAME_SIZE
	.align		4
.L_23:
        /*0024*/ 	.byte	0x04, 0x11
        /*0026*/ 	.short	(.L_25 - .L_24)
	.align		4
.L_24:
        /*0028*/ 	.word	index@($__internal_0_$__cuda_sm10x_tcgen05_guardrail_trap_col_being_dealloced_not_returned_by_alloc)
        /*002c*/ 	.word	0x00000000


	//----- nvinfo : EIATTR_FRAME_SIZE
	.align		4
.L_25:
        /*0030*/ 	.byte	0x04, 0x11
        /*0032*/ 	.short	(.L_27 - .L_26)
	.align		4
.L_26:
        /*0034*/ 	.word	index@(_ZN7cutlass13device_kernelINS_4gemm6kernel13GemmUniversalIN4cute5tupleIJiiiiEEENS1_10collective13CollectiveMmaINS1_35MainloopSm100TmaUmmaWarpSpecializedILi27ELi2ELi4ENS5_IJNS4_1CILi1EEENSA_ILi2EEESB_EEEEENS5_IJNSA_ILi64EEESF_SF_EEEaNS5_IJlSB_lEEEaSH_NS4_8TiledMMAINS4_8MMA_AtomIJNS4_15SM100_MMA_S8_SSIaaiLi64ELi64ELNS4_4UMMA5MajorE0ELSM_0ELNSL_8SaturateE0EEEEEENS4_6LayoutINS5_IJSB_SB_SB_EEENS5_IJNSA_ILi0EEESS_SS_EEEEENS5_IJNS4_10UnderscoreESV_SV_EEEEENS4_23SM90_TMA_LOAD_MULTICASTENS4_14ComposedLayoutINS4_7SwizzleILi2ELi4ELi3EEENS4_18smem_ptr_flag_bitsILi8EEENSQ_INS5_IJNSA_ILi8EEESF_EEENS5_IJSF_SB_EEEEEEEvNS4_8identityENS4_13SM90_TMA_LOADES18_vS19_EENS_8epilogue10collective18CollectiveEpilogueINS1C_23Sm100TmaWarpSpecializedILi1ELi1ELi32ELb0ELb0EEEJSG_NS5_IJNSQ_ISF_SB_EES1H_EEEaSH_aSH_NS1C_6fusion15FusionCallbacksIS1G_NS1J_17LinearCombinationIaiaiLNS_15FloatRoundStyleE2EEESG_S1I_JEEENS4_5SM1004TMEM4LOAD26SM100_TMEM_LOAD_16dp32b32xES1A_S18_NS4_39AutoVectorizingCopyWithAssumedAlignmentILi128EEENS4_14SM90_TMA_STOREES18_S1U_S1U_EEEvvEEEEvNT_6ParamsE)
        /*0038*/ 	.word	0x00000000


	//----- nvinfo : EIATTR_MIN_STACK_SIZE
	.align		4
.L_27:
        /*003c*/ 	.byte	0x04, 0x12
        /*003e*/ 	.short	(.L_29 - .L_28)
	.align		4
.L_28:
        /*0040*/ 	.word	index@(_ZN7cutlass13device_kernelINS_4gemm6kernel13GemmUniversalIN4cute5tupleIJiiiiEEENS1_10collective13CollectiveMmaINS1_35MainloopSm100TmaUmmaWarpSpecializedILi27ELi2ELi4ENS5_IJNS4_1CILi1EEENSA_ILi2EEESB_EEEEENS5_IJNSA_ILi64EEESF_SF_EEEaNS5_IJlSB_lEEEaSH_NS4_8TiledMMAINS4_8MMA_AtomIJNS4_15SM100_MMA_S8_SSIaaiLi64ELi64ELNS4_4UMMA5MajorE0ELSM_0ELNSL_8SaturateE0EEEEEENS4_6LayoutINS5_IJSB_SB_SB_EEENS5_IJNSA_ILi0EEESS_SS_EEEEENS5_IJNS4_10UnderscoreESV_SV_EEEEENS4_23SM90_TMA_LOAD_MULTICASTENS4_14ComposedLayoutINS4_7SwizzleILi2ELi4ELi3EEENS4_18smem_ptr_flag_bitsILi8EEENSQ_INS5_IJNSA_ILi8EEESF_EEENS5_IJSF_SB_EEEEEEEvNS4_8identityENS4_13SM90_TMA_LOADES18_vS19_EENS_8epilogue10collective18CollectiveEpilogueINS1C_23Sm100TmaWarpSpecializedILi1ELi1ELi32ELb0ELb0EEEJSG_NS5_IJNSQ_ISF_SB_EES1H_EEEaSH_aSH_NS1C_6fusion15FusionCallbacksIS1G_NS1J_17LinearCombinationIaiaiLNS_15FloatRoundStyleE2EEESG_S1I_JEEENS4_5SM1004TMEM4LOAD26SM100_TMEM_LOAD_16dp32b32xES1A_S18_NS4_39AutoVectorizingCopyWithAssumedAlignmentILi128EEENS4_14SM90_TMA_STOREES18_S1U_S1U_EEEvvEEEEvNT_6ParamsE)
        /*0044*/ 	.word	0x00000000
.L_29:


//--------------------- .nv.compat                --------------------------
	.section	.nv.compat,"",@"SHT_CUDA_COMPAT_INFO"
	.align	4
        /*0000*/ 	.byte	0x02, 0x09, 0x01, 0x00, 0x02, 0x02, 0x03, 0x00, 0x02, 0x05, 0x06, 0x00, 0x03, 0x07, 0x01, 0x01
        /*0010*/ 	.byte	0x02, 0x03, 0x01, 0x00, 0x02, 0x06, 0x01, 0x00, 0x04, 0x0b, 0x08, 0x00, 0x01, 0x00, 0x00, 0x00
        /*0020*/ 	.byte	0x00, 0x00, 0x00, 0x00


//--------------------- .nv.info._ZN7cutlass13device_kernelINS_4gemm6kernel13GemmUniversalIN4cute5tupleIJiiiiEEENS1_10collective13CollectiveMmaINS1_35MainloopSm100TmaUmmaWarpSpecializedILi27ELi2ELi4ENS5_IJNS4_1CILi1EEENSA_ILi2EEESB_EEEEENS5_IJNSA_ILi64EEESF_SF_EEEaNS5_IJlSB_lEEEaSH_NS4_8TiledMMAINS4_8MMA_AtomIJNS4_15SM100_MMA_S8_SSIaaiLi64ELi64ELNS4_4UMMA5MajorE0ELSM_0ELNSL_8SaturateE0EEEEEENS4_6LayoutINS5_IJSB_SB_SB_EEENS5_IJNSA_ILi0EEESS_SS_EEEEENS5_IJNS4_10UnderscoreESV_SV_EEEEENS4_23SM90_TMA_LOAD_MULTICASTENS4_14ComposedLayoutINS4_7SwizzleILi2ELi4ELi3EEENS4_18smem_ptr_flag_bitsILi8EEENSQ_INS5_IJNSA_ILi8EEESF_EEENS5_IJSF_SB_EEEEEEEvNS4_8identityENS4_13SM90_TMA_LOADES18_vS19_EENS_8epilogue10collective18CollectiveEpilogueINS1C_23Sm100TmaWarpSpecializedILi1ELi1ELi32ELb0ELb0EEEJSG_NS5_IJNSQ_ISF_SB_EES1H_EEEaSH_aSH_NS1C_6fusion15FusionCallbacksIS1G_NS1J_17LinearCombinationIaiaiLNS_15FloatRoundStyleE2EEESG_S1I_JEEENS4_5SM1004TMEM4LOAD26SM100_TMEM_LOAD_16dp32b32xES1A_S18_NS4_39AutoVectorizingCopyWithAssumedAlignmentILi128EEENS4_14SM90_TMA_STOREES18_S1U_S1U_EEEvvEEEEvNT_6ParamsE --------------------------
	.section	.nv.info._ZN7cutlass13device_kernelINS_4gemm6kernel13GemmUniversalIN4cute5tupleIJiiiiEEENS1_10collective13CollectiveMmaINS1_35MainloopSm100TmaUmmaWarpSpecializedILi27ELi2ELi4ENS5_IJNS4_1CILi1EEENSA_ILi2EEESB_EEEEENS5_IJNSA_ILi64EEESF_SF_EEEaNS5_IJlSB_lEEEaSH_NS4_8TiledMMAINS4_8MMA_AtomIJNS4_15SM100_MMA_S8_SSIaaiLi64ELi64ELNS4_4UMMA5MajorE0ELSM_0ELNSL_8SaturateE0EEEEEENS4_6LayoutINS5_IJSB_SB_SB_EEENS5_IJNSA_ILi0EEESS_SS_EEEEENS5_IJNS4_10UnderscoreESV_SV_EEEEENS4_23SM90_TMA_LOAD_MULTICASTENS4_14ComposedLayoutINS4_7SwizzleILi2ELi4ELi3EEENS4_18smem_ptr_flag_bitsILi8EEENSQ_INS5_IJNSA_ILi8EEESF_EEENS5_IJSF_SB_EEEEEEEvNS4_8identityENS4_13SM90_TMA_LOADES18_vS19_EENS_8epilogue10collective18CollectiveEpilogueINS1C_23Sm100TmaWarpSpecializedILi1ELi1ELi32ELb0ELb0EEEJSG_NS5_IJNSQ_ISF_SB_EES1H_EEEaSH_aSH_NS1C_6fusion15FusionCallbacksIS1G_NS1J_17LinearCombinationIaiaiLNS_15FloatRoundStyleE2EEESG_S1I_JEEENS4_5SM1004TMEM4LOAD26SM100_TMEM_LOAD_16dp32b32xES1A_S18_NS4_39AutoVectorizingCopyWithAssumedAlignmentILi128EEENS4_14SM90_TMA_STOREES18_S1U_S1U_EEEvvEEEEvNT_6ParamsE,"",@"SHT_CUDA_INFO"
	.sectionflags	@""
	.align	4


	//----- nvinfo : EIATTR_CUDA_API_VERSION
	.align		4
        /*0000*/ 	.byte	0x04, 0x37
        /*0002*/ 	.short	(.L_31 - .L_30)
.L_30:
        /*0004*/ 	.word	0x00000082


	//----- nvinfo : EIATTR_KPARAM_INFO
	.align		4
.L_31:
        /*0008*/ 	.byte	0x04, 0x17
        /*000a*/ 	.short	(.L_33 - .L_32)
.L_32:
        /*000c*/ 	.word	0x00000000
        /*0010*/ 	.short	0x0000
        /*0012*/ 	.short	0x0000
        /*0014*/ 	.byte	0x00, 0xf0, 0x01, 0x20


	//----- nvinfo : EIATTR_AT_ENTRY_FRAGMENTS
	.align		4
.L_33:
        /*0018*/ 	.byte	0x04, 0x4f
        /*001a*/ 	.short	(.L_35 - .L_34)


	//   ....[0]....
.L_34:
        /*001c*/ 	.word	0x00000006


	//----- nvinfo : EIATTR_RESERVED_SMEM_USED
	.align		4
.L_35:
        /*0020*/ 	.byte	0x01, 0x41
	.zero		2


	//----- nvinfo : EIATTR_SPARSE_MMA_MASK
	.align		4
        /*0024*/ 	.byte	0x03, 0x50
        /*0026*/ 	.short	0x0000


	//----- nvinfo : EIATTR_TCGEN05_1CTA_USED
	.align		4
        /*0028*/ 	.byte	0x01, 0x51
	.zero		2


	//----- nvinfo : EIATTR_MAXREG_COUNT
	.align		4
        /*002c*/ 	.byte	0x03, 0x1b
        /*002e*/ 	.short	0x00ff


	//----- nvinfo : EIATTR_NUM_BARRIERS
	.align		4
        /*0030*/ 	.byte	0x02, 0x4c
        /*0032*/ 	.byte	0x07
	.zero		1


	//----- nvinfo : EIATTR_EXTERNS
	.align		4
        /*0034*/ 	.byte	0x04, 0x0f
        /*0036*/ 	.short	(.L_37 - .L_36)


	//   ....[0]....
	.align		4
.L_36:
        /*0038*/ 	.word	index@(__assertfail)


	//----- nvinfo : EIATTR_MERCURY_ISA_VERSION
	.align		4
.L_37:
        /*003c*/ 	.byte	0x03, 0x5f
        /*003e*/ 	.short	0x0101


	//----- nvinfo : EIATTR_INT_WARP_WIDE_INSTR_OFFSETS
	.align		4
        /*0040*/ 	.byte	0x04, 0x31
        /*0042*/ 	.short	(.L_39 - .L_38)


	//   ....[0]....
.L_38:
        /*0044*/ 	.word	0x00004b50


	//   ....[1]....
        /*0048*/ 	.word	0x00004b80


	//   ....[2]....
        /*004c*/ 	.word	0x00004ba0


	//   ....[3]....
        /*0050*/ 	.word	0x000056d0


	//   ....[4]....
        /*0054*/ 	.word	0x00005780


	//----- nvinfo : EIATTR_COOP_GROUP_MASK_REGIDS
	.align		4
.L_39:
        /*0058*/ 	.byte	0x04, 0x29
        /*005a*/ 	.short	(.L_41 - .L_40)


	//   ....[0]....
.L_40:
        /*005c*/ 	.word	0xffffffff


	//   ....[1]....
        /*0060*/ 	.word	0xffffffff


	//   ....[2]....
        /*0064*/ 	.word	0xffffffff


	//   ....[3]....
        /*0068*/ 	.word	0xffffffff


	//   ....[4]....
        /*006c*/ 	.word	0xffffffff


	//   ....[5]....
        /*0070*/ 	.word	0xffffffff


	//   ....[6]....
        /*0074*/ 	.word	0xffffffff


	//   ....[7]....
        /*0078*/ 	.word	0xffffffff


	//   ....[8]....
        /*007c*/ 	.word	0xffffffff


	//   ....[9]....
        /*0080*/ 	.word	0xffffffff


	//   ....[10]....
        /*0084*/ 	.word	0xffffffff


	//   ....[11]....
        /*0088*/ 	.word	0xffffffff


	//   ....[12]....
        /*008c*/ 	.word	0xffffffff


	//   ....[13]....
        /*0090*/ 	.word	0xffffffff


	//----- nvinfo : EIATTR_COOP_GROUP_INSTR_OFFSETS
	.align		4
.L_41:
        /*0094*/ 	.byte	0x04, 0x28
        /*0096*/ 	.short	(.L_43 - .L_42)


	//   ....[0]....
.L_42:
        /*0098*/ 	.word	0x00000080


	//   ....[1]....
        /*009c*/ 	.word	0x000004e0


	//   ....[2]....
        /*00a0*/ 	.word	0x000009a0


	//   ....[3]....
        /*00a4*/ 	.word	0x00000ae0


	//   ....[4]....
        /*00a8*/ 	.word	0x00000be0


	//   ....[5]....
        /*00ac*/ 	.word	0x00000d50


	//   ....[6]....
        /*00b0*/ 	.word	0x00000ef0


	//   ....[7]....
        /*00b4*/ 	.word	0x000010a0


	//   ....[8]....
        /*00b8*/ 	.word	0x00002290


	//   ....[9]....
        /*00bc*/ 	.word	0x00003e20


	//   ....[10]....
        /*00c0*/ 	.word	0x00004030


	//   ....[11]....
        /*00c4*/ 	.word	0x00004060


	//   ....[12]....
        /*00c8*/ 	.word	0x00004a30


	//   ....[13]....
        /*00cc*/ 	.word	0x00004c60


	//----- nvinfo : EIATTR_VRC_CTA_INIT_COUNT
	.align		4
.L_43:
        /*00d0*/ 	.byte	0x02, 0x4a
        /*00d2*/ 	.byte	0x80
	.zero		1


	//----- nvinfo : EIATTR_SYSCALL_OFFSETS
	.align		4
        /*00d4*/ 	.byte	0x04, 0x46
        /*00d6*/ 	.short	(.L_45 - .L_44)


	//   ....[0]....
.L_44:
        /*00d8*/ 	.word	0x000062e0


	//   ....[1]....
        /*00dc*/ 	.word	0x00006420


	//   ....[2]....
        /*00e0*/ 	.word	0x00006ba0


	//----- nvinfo : EIATTR_MBARRIER_INSTR_OFFSETS
	.align		4
.L_45:
        /*00e4*/ 	.byte	0x04, 0x39
        /*00e6*/ 	.short	(.L_47 - .L_46)


	//   ....[0]....
.L_46:
        /*00e8*/ 	.word	0x00000620
        /*00ec*/ 	.word	0x000000ff
        /*00f0*/ 	.word	0x00000000
        /*00f4*/ 	.short	0x0100
        /*00f6*/ 	.byte	0x04
	.zero		1


	//   ....[1]....
        /*00f8*/ 	.word	0x00000630
        /*00fc*/ 	.word	0x000000ff
        /*0100*/ 	.word	0x000000d8
        /*0104*/ 	.short	0x0100
        /*0106*/ 	.byte	0x04
	.zero		1


	//   ....[2]....
        /*0108*/ 	.word	0x00000640
        /*010c*/ 	.word	0x000000ff
        /*0110*/ 	.word	0x00000008
        /*0114*/ 	.short	0x0100
        /*0116*/ 	.byte	0x04
	.zero		1


	//   ....[3]....
        /*0118*/ 	.word	0x00000650
        /*011c*/ 	.word	0x000000ff
        /*0120*/ 	.word	0x000000e0
        /*0124*/ 	.short	0x0100
        /*0126*/ 	.byte	0x04
	.zero		1


	//   ....[4]....
        /*0128*/ 	.word	0x00000660
        /*012c*/ 	.word	0x000000ff
        /*0130*/ 	.word	0x00000010
        /*0134*/ 	.short	0x0100
        /*0136*/ 	.byte	0x04
	.zero		1


	//   ....[5]....
        /*0138*/ 	.word	0x00000670
        /*013c*/ 	.word	0x000000ff
        /*0140*/ 	.word	0x000000e8
        /*0144*/ 	.short	0x0100
        /*0146*/ 	.byte	0x04
	.zero		1


	//   ....[6]....
        /*0148*/ 	.word	0x00000680
        /*014c*/ 	.word	0x000000ff
        /*0150*/ 	.word	0x00000018
        /*0154*/ 	.short	0x0100
        /*0156*/ 	.byte	0x04
	.zero		1


	//   ....[7]....
        /*0158*/ 	.word	0x00000690
        /*015c*/ 	.word	0x000000ff
        /*0160*/ 	.word	0x000000f0
        /*0164*/ 	.short	0x0100
        /*0166*/ 	.byte	0x04
	.zero		1


	//   ....[8]....
        /*0168*/ 	.word	0x000006a0
        /*016c*/ 	.word	0x000000ff
        /*0170*/ 	.word	0x00000020
        /*0174*/ 	.short	0x0100
        /*0176*/ 	.byte	0x04
	.zero		1


	//   ....[9]....
        /*0178*/ 	.word	0x000006b0
        /*017c*/ 	.word	0x000000ff
        /*0180*/ 	.word	0x000000f8
        /*0184*/ 	.short	0x0100
        /*0186*/ 	.byte	0x04
	.zero		1


	//   ....[10]....
        /*0188*/ 	.word	0x000006c0
        /*018c*/ 	.word	0x000000ff
        /*0190*/ 	.word	0x00000028
        /*0194*/ 	.short	0x0100
        /*0196*/ 	.byte	0x04
	.zero		1


	//   ....[11]....
        /*0198*/ 	.word	0x000006d0
        /*019c*/ 	.word	0x000000ff
        /*01a0*/ 	.word	0x00000100
        /*01a4*/ 	.short	0x0100
        /*01a6*/ 	.byte	0x04
	.zero		1


	//   ....[12]....
        /*01a8*/ 	.word	0x000006e0
        /*01ac*/ 	.word	0x000000ff
        /*01b0*/ 	.word	0x00000030
        /*01b4*/ 	.short	0x0100
        /*01b6*/ 	.byte	0x04
	.zero		1


	//   ....[13]....
        /*01b8*/ 	.word	0x000006f0
        /*01bc*/ 	.word	0x000000ff
        /*01c0*/ 	.word	0x00000108
        /*01c4*/ 	.short	0x0100
        /*01c6*/ 	.byte	0x04
	.zero		1


	//   ....[14]....
        /*01c8*/ 	.word	0x00000700
        /*01cc*/ 	.word	0x000000ff
        /*01d0*/ 	.word	0x00000038
        /*01d4*/ 	.short	0x0100
        /*01d6*/ 	.byte	0x04
	.zero		1


	//   ....[15]....
        /*01d8*/ 	.word	0x00000710
        /*01dc*/ 	.word	0x000000ff
        /*01e0*/ 	.word	0x00000110
        /*01e4*/ 	.short	0x0100
        /*01e6*/ 	.byte	0x04
	.zero		1


	//   ....[16]....
        /*01e8*/ 	.word	0x00000720
        /*01ec*/ 	.word	0x000000ff
        /*01f0*/ 	.word	0x00000040
        /*01f4*/ 	.short	0x0100
        /*01f6*/ 	.byte	0x04
	.zero		1


	//   ....[17]....
        /*01f8*/ 	.word	0x00000730
        /*01fc*/ 	.word	0x000000ff
        /*0200*/ 	.word	0x00000118
        /*0204*/ 	.short	0x0100
        /*0206*/ 	.byte	0x04
	.zero		1


	//   ....[18]....
        /*0208*/ 	.word	0x00000740
        /*020c*/ 	.word	0x000000ff
        /*0210*/ 	.word	0x00000048
        /*0214*/ 	.short	0x0100
        /*0216*/ 	.byte	0x04
	.zero		1


	//   ....[19]....
        /*0218*/ 	.word	0x00000750
        /*021c*/ 	.word	0x000000ff
        /*0220*/ 	.word	0x00000120
        /*0224*/ 	.short	0x0100
        /*0226*/ 	.byte	0x04
	.zero		1


	//   ....[20]....
        /*0228*/ 	.word	0x00000760
        /*022c*/ 	.word	0x000000ff
        /*0230*/ 	.word	0x00000050
        /*0234*/ 	.short	0x0100
        /*0236*/ 	.byte	0x04
	.zero		1


	//   ....[21]....
        /*0238*/ 	.word	0x00000770
        /*023c*/ 	.word	0x000000ff
        /*0240*/ 	.word	0x00000128
        /*0244*/ 	.short	0x0100
        /*0246*/ 	.byte	0x04
	.zero		1


	//   ....[22]....
        /*0248*/ 	.word	0x00000780
        /*024c*/ 	.word	0x000000ff
        /*0250*/ 	.word	0x00000058
        /*0254*/ 	.short	0x0100
        /*0256*/ 	.byte	0x04
	.zero		1


	//   ....[23]....
        /*0258*/ 	.word	0x00000790
        /*025c*/ 	.word	0x000000ff
        /*0260*/ 	.word	0x00000130
        /*0264*/ 	.short	0x0100
        /*0266*/ 	.byte	0x04
	.zero		1


	//   ....[24]....
        /*0268*/ 	.word	0x000007a0
        /*026c*/ 	.word	0x000000ff
        /*0270*/ 	.word	0x00000060
        /*0274*/ 	.short	0x0100
        /*0276*/ 	.byte	0x04
	.zero		1


	//   ....[25]....
        /*0278*/ 	.word	0x000007b0
        /*027c*/ 	.word	0x000000ff
        /*0280*/ 	.word	0x00000138
        /*0284*/ 	.short	0x0100
        /*0286*/ 	.byte	0x04
	.zero		1


	//   ....[26]....
        /*0288*/ 	.word	0x000007c0
        /*028c*/ 	.word	0x000000ff
        /*0290*/ 	.word	0x00000068
        /*0294*/ 	.short	0x0100
        /*0296*/ 	.byte	0x04
	.zero		1


	//   ....[27]....
        /*0298*/ 	.word	0x000007d0
        /*029c*/ 	.word	0x000000ff
        /*02a0*/ 	.word	0x00000140
        /*02a4*/ 	.short	0x0100
        /*02a6*/ 	.byte	0x04
	.zero		1


	//   ....[28]....
        /*02a8*/ 	.word	0x000007e0
        /*02ac*/ 	.word	0x000000ff
        /*02b0*/ 	.word	0x00000070
        /*02b4*/ 	.short	0x0100
        /*02b6*/ 	.byte	0x04
	.zero		1


	//   ....[29]....
        /*02b8*/ 	.word	0x000007f0
        /*02bc*/ 	.word	0x000000ff
        /*02c0*/ 	.word	0x00000148
        /*02c4*/ 	.short	0x0100
        /*02c6*/ 	.byte	0x04
	.zero		1


	//   ....[30]....
        /*02c8*/ 	.word	0x00000800
        /*02cc*/ 	.word	0x000000ff
        /*02d0*/ 	.word	0x00000078
        /*02d4*/ 	.short	0x0100
        /*02d6*/ 	.byte	0x04
	.zero		1


	//   ....[31]....
        /*02d8*/ 	.word	0x00000810
        /*02dc*/ 	.word	0x000000ff
        /*02e0*/ 	.word	0x00000150
        /*02e4*/ 	.short	0x0100
        /*02e6*/ 	.byte	0x04
	.zero		1


	//   ....[32]....
        /*02e8*/ 	.word	0x00000820
        /*02ec*/ 	.word	0x000000ff
        /*02f0*/ 	.word	0x00000080
        /*02f4*/ 	.short	0x0100
        /*02f6*/ 	.byte	0x04
	.zero		1


	//   ....[33]....
        /*02f8*/ 	.word	0x00000830
        /*02fc*/ 	.word	0x000000ff
        /*0300*/ 	.word	0x00000158
        /*0304*/ 	.short	0x0100
        /*0306*/ 	.byte	0x04
	.zero		1


	//   ....[34]....
        /*0308*/ 	.word	0x00000840
        /*030c*/ 	.word	0x000000ff
        /*0310*/ 	.word	0x00000088
        /*0314*/ 	.short	0x0100
        /*0316*/ 	.byte	0x04
	.zero		1


	//   ....[35]....
        /*0318*/ 	.word	0x00000850
        /*031c*/ 	.word	0x000000ff
        /*0320*/ 	.word	0x00000160
        /*0324*/ 	.short	0x0100
        /*0326*/ 	.byte	0x04
	.zero		1


	//   ....[36]....
        /*0328*/ 	.word	0x00000860
        /*032c*/ 	.word	0x000000ff
        /*0330*/ 	.word	0x00000090
        /*0334*/ 	.short	0x0100
        /*0336*/ 	.byte	0x04
	.zero		1


	//   ....[37]....
        /*0338*/ 	.word	0x00000870
        /*033c*/ 	.word	0x000000ff
        /*0340*/ 	.word	0x00000168
        /*0344*/ 	.short	0x0100
        /*0346*/ 	.byte	0x04
	.zero		1


	//   ....[38]....
        /*0348*/ 	.word	0x00000880
        /*034c*/ 	.word	0x000000ff
        /*0350*/ 	.word	0x00000098
        /*0354*/ 	.short	0x0100
        /*0356*/ 	.byte	0x04
	.zero		1


	//   ....[39]....
        /*0358*/ 	.word	0x00000890
        /*035c*/ 	.word	0x000000ff
        /*0360*/ 	.word	0x00000170
        /*0364*/ 	.short	0x0100
        /*0366*/ 	.byte	0x04
	.zero		1


	//   ....[40]....
        /*0368*/ 	.word	0x000008a0
        /*036c*/ 	.word	0x000000ff
        /*0370*/ 	.word	0x000000a0
        /*0374*/ 	.short	0x0100
        /*0376*/ 	.byte	0x04
	.zero		1


	//   ....[41]....
        /*0378*/ 	.word	0x000008b0
        /*037c*/ 	.word	0x000000ff
        /*0380*/ 	.word	0x00000178
        /*0384*/ 	.short	0x0100
        /*0386*/ 	.byte	0x04
	.zero		1


	//   ....[42]....
        /*0388*/ 	.word	0x000008c0
        /*038c*/ 	.word	0x000000ff
        /*0390*/ 	.word	0x000000a8
        /*0394*/ 	.short	0x0100
        /*0396*/ 	.byte	0x04
	.zero		1


	//   ....[43]....
        /*0398*/ 	.word	0x000008d0
        /*039c*/ 	.word	0x000000ff
        /*03a0*/ 	.word	0x00000180
        /*03a4*/ 	.short	0x0100
        /*03a6*/ 	.byte	0x04
	.zero		1


	//   ....[44]....
        /*03a8*/ 	.word	0x000008e0
        /*03ac*/ 	.word	0x000000ff
        /*03b0*/ 	.word	0x000000b0
        /*03b4*/ 	.short	0x0100
        /*03b6*/ 	.byte	0x04
	.zero		1


	//   ....[45]....
        /*03b8*/ 	.word	0x000008f0
        /*03bc*/ 	.word	0x000000ff
        /*03c0*/ 	.word	0x00000188
        /*03c4*/ 	.short	0x0100
        /*03c6*/ 	.byte	0x04
	.zero		1


	//   ....[46]....
        /*03c8*/ 	.word	0x00000900
        /*03cc*/ 	.word	0x000000ff
        /*03d0*/ 	.word	0x000000b8
        /*03d4*/ 	.short	0x0100
        /*03d6*/ 	.byte	0x04
	.zero		1


	//   ....[47]....
        /*03d8*/ 	.word	0x00000910
        /*03dc*/ 	.word	0x000000ff
        /*03e0*/ 	.word	0x00000190
        /*03e4*/ 	.short	0x0100
        /*03e6*/ 	.byte	0x04
	.zero		1


	//   ....[48]....
        /*03e8*/ 	.word	0x00000920
        /*03ec*/ 	.word	0x000000ff
        /*03f0*/ 	.word	0x000000c0
        /*03f4*/ 	.short	0x0100
        /*03f6*/ 	.byte	0x04
	.zero		1


	//   ....[49]....
        /*03f8*/ 	.word	0x00000930
        /*03fc*/ 	.word	0x000000ff
        /*0400*/ 	.word	0x00000198
        /*0404*/ 	.short	0x0100
        /*0406*/ 	.byte	0x04
	.zero		1


	//   ....[50]....
        /*0408*/ 	.word	0x00000940
        /*040c*/ 	.word	0x000000ff
        /*0410*/ 	.word	0x000000c8
        /*0414*/ 	.short	0x0100
        /*0416*/ 	.byte	0x04
	.zero		1


	//   ....[51]....
        /*0418*/ 	.word	0x00000950
        /*041c*/ 	.word	0x000000ff
        /*0420*/ 	.word	0x000001a0
        /*0424*/ 	.short	0x0100
        /*0426*/ 	.byte	0x04
	.zero		1


	//   ....[52]....
        /*0428*/ 	.word	0x00000960
        /*042c*/ 	.word	0x000000ff
        /*0430*/ 	.word	0x000000d0
        /*0434*/ 	.short	0x0100
        /*0436*/ 	.byte	0x04
	.zero		1


	//   ....[53]....
        /*0438*/ 	.word	0x00000970
        /*043c*/ 	.word	0x000000ff
        /*0440*/ 	.word	0x000001a8
        /*0444*/ 	.short	0x0100
        /*0446*/ 	.byte	0x04
	.zero		1


	//   ....[54]....
        /*0448*/ 	.word	0x00000ab0
        /*044c*/ 	.word	0x000000ff
        /*0450*/ 	.word	0x000001b0
        /*0454*/ 	.short	0x0100
        /*0456*/ 	.byte	0x04
	.zero		1


	//   ....[55]....
        /*0458*/ 	.word	0x00000ac0
        /*045c*/ 	.word	0x000000ff
        /*0460*/ 	.word	0x000001b8
        /*0464*/ 	.short	0x0100
        /*0466*/ 	.byte	0x04
	.zero		1


	//   ....[56]....
        /*0468*/ 	.word	0x00000bb0
        /*046c*/ 	.word	0x000000ff
        /*0470*/ 	.word	0x000001c0
        /*0474*/ 	.short	0x0100
        /*0476*/ 	.byte	0x06
	.zero		1


	//   ....[57]....
        /*0478*/ 	.word	0x00000bc0
        /*047c*/ 	.word	0x000000ff
        /*0480*/ 	.word	0x000001c8
        /*0484*/ 	.short	0x0100
        /*0486*/ 	.byte	0x06
	.zero		1


	//   ....[58]....
        /*0488*/ 	.word	0x00000d00
        /*048c*/ 	.word	0x000000ff
        /*0490*/ 	.word	0x000001d0
        /*0494*/ 	.short	0x0100
        /*0496*/ 	.byte	0x06
	.zero		1


	//   ....[59]....
        /*0498*/ 	.word	0x00000d10
        /*049c*/ 	.word	0x000000ff
        /*04a0*/ 	.word	0x000001e0
        /*04a4*/ 	.short	0x0100
        /*04a6*/ 	.byte	0x06
	.zero		1


	//   ....[60]....
        /*04a8*/ 	.word	0x00000d20
        /*04ac*/ 	.word	0x000000ff
        /*04b0*/ 	.word	0x000001d8
        /*04b4*/ 	.short	0x0100
        /*04b6*/ 	.byte	0x06
	.zero		1


	//   ....[61]....
        /*04b8*/ 	.word	0x00000d30
        /*04bc*/ 	.word	0x000000ff
        /*04c0*/ 	.word	0x000001e8
        /*04c4*/ 	.short	0x0100
        /*04c6*/ 	.byte	0x06
	.zero		1


	//   ....[62]....
        /*04c8*/ 	.word	0x00000e60
        /*04cc*/ 	.word	0x000000ff
        /*04d0*/ 	.word	0x000001f0
        /*04d4*/ 	.short	0x0100
        /*04d6*/ 	.byte	0x04
	.zero		1


	//   ....[63]....
        /*04d8*/ 	.word	0x00000e70
        /*04dc*/ 	.word	0x000000ff
        /*04e0*/ 	.word	0x00000210
        /*04e4*/ 	.short	0x0100
        /*04e6*/ 	.byte	0x04
	.zero		1


	//   ....[64]....
        /*04e8*/ 	.word	0x00000e80
        /*04ec*/ 	.word	0x000000ff
        /*04f0*/ 	.word	0x000001f8
        /*04f4*/ 	.short	0x0100
        /*04f6*/ 	.byte	0x04
	.zero		1


	//   ....[65]....
        /*04f8*/ 	.word	0x00000e90
        /*04fc*/ 	.word	0x000000ff
        /*0500*/ 	.word	0x00000218
        /*0504*/ 	.short	0x0100
        /*0506*/ 	.byte	0x04
	.zero		1


	//   ....[66]....
        /*0508*/ 	.word	0x00000ea0
        /*050c*/ 	.word	0x000000ff
        /*0510*/ 	.word	0x00000200
        /*0514*/ 	.short	0x0100
        /*0516*/ 	.byte	0x04
	.zero		1


	//   ....[67]....
        /*0518*/ 	.word	0x00000eb0
        /*051c*/ 	.word	0x000000ff
        /*0520*/ 	.word	0x00000220
        /*0524*/ 	.short	0x0100
        /*0526*/ 	.byte	0x04
	.zero		1


	//   ....[68]....
        /*0528*/ 	.word	0x00000ec0
        /*052c*/ 	.word	0x000000ff
        /*0530*/ 	.word	0x00000208
        /*0534*/ 	.short	0x0100
        /*0536*/ 	.byte	0x04
	.zero		1


	//   ....[69]....
        /*0538*/ 	.word	0x00000ed0
        /*053c*/ 	.word	0x000000ff
        /*0540*/ 	.word	0x00000228
        /*0544*/ 	.short	0x0100
        /*0546*/ 	.byte	0x04
	.zero		1


	//   ....[70]....
        /*0548*/ 	.word	0x00000fc0
        /*054c*/ 	.word	0x000000ff
        /*0550*/ 	.word	0x00000230
        /*0554*/ 	.short	0x0100
        /*0556*/ 	.byte	0x04
	.zero		1


	//   ....[71]....
        /*0558*/ 	.word	0x00000fd0
        /*055c*/ 	.word	0x000000ff
        /*0560*/ 	.word	0x00000240
        /*0564*/ 	.short	0x0100
        /*0566*/ 	.byte	0x04
	.zero		1


	//   ....[72]....
        /*0568*/ 	.word	0x00000fe0
        /*056c*/ 	.word	0x000000ff
        /*0570*/ 	.word	0x00000238
        /*0574*/ 	.short	0x0100
        /*0576*/ 	.byte	0x04
	.zero		1


	//   ....[73]....
        /*0578*/ 	.word	0x00000ff0
        /*057c*/ 	.word	0x000000ff
        /*0580*/ 	.word	0x00000248
        /*0584*/ 	.short	0x0100
        /*0586*/ 	.byte	0x04
	.zero		1


	//   ....[74]....
        /*0588*/ 	.word	0x00001b10
        /*058c*/ 	.word	0x00000000
        /*0590*/ 	.word	0x00000240
        /*0594*/ 	.short	0x010a
        /*0596*/ 	.byte	0xff
	.zero		1


	//   ....[75]....
        /*0598*/ 	.word	0x00001b40
        /*059c*/ 	.word	0x00000000
        /*05a0*/ 	.word	0x00000230
        /*05a4*/ 	.short	0x0101
        /*05a6*/ 	.byte	0xff
	.zero		1


	//   ....[76]....
        /*05a8*/ 	.word	0x00001c10
        /*05ac*/ 	.word	0x000000ff
        /*05b0*/ 	.word	0x000000d8
        /*05b4*/ 	.short	0x010a
        /*05b6*/ 	.byte	0x04
	.zero		1


	//   ....[77]....
        /*05b8*/ 	.word	0x00001c90
        /*05bc*/ 	.word	0x000000ff
        /*05c0*/ 	.word	0x000000d8
        /*05c4*/ 	.short	0x010a
        /*05c6*/ 	.byte	0x21
	.zero		1


	//   ....[78]....
        /*05c8*/ 	.word	0x00001e30
        /*05cc*/ 	.word	0x000000ff
        /*05d0*/ 	.word	0x000000d8
        /*05d4*/ 	.short	0x010a
        /*05d6*/ 	.byte	0x08
	.zero		1


	//   ....[79]....
        /*05d8*/ 	.word	0x00001f40
        /*05dc*/ 	.word	0x000000ff
        /*05e0*/ 	.word	0x000001c8
        /*05e4*/ 	.short	0x0101
        /*05e6*/ 	.byte	0x06
	.zero		1


	//   ....[80]....
        /*05e8*/ 	.word	0x00001f60
        /*05ec*/ 	.word	0x000000ff
        /*05f0*/ 	.word	0x000000d8
        /*05f4*/ 	.short	0x010a
        /*05f6*/ 	.byte	0x04
	.zero		1


	//   ....[81]....
        /*05f8*/ 	.word	0x00001fe0
        /*05fc*/ 	.word	0x000000ff
        /*0600*/ 	.word	0x000000d8
        /*0604*/ 	.short	0x010a
        /*0606*/ 	.byte	0x11
	.zero		1


	//   ....[82]....
        /*0608*/ 	.word	0x00002180
        /*060c*/ 	.word	0x000000ff
        /*0610*/ 	.word	0x000000d8
        /*0614*/ 	.short	0x010a
        /*0616*/ 	.byte	0x07
	.zero		1


	//   ....[83]....
        /*0618*/ 	.word	0x000022c0
        /*061c*/ 	.word	0x00000003
        /*0620*/ 	.word	0x000001d0
        /*0624*/ 	.short	0x010a
        /*0626*/ 	.byte	0xff
	.zero		1


	//   ....[84]....
        /*0628*/ 	.word	0x00002410
        /*062c*/ 	.word	0x00000000
        /*0630*/ 	.word	0x00000000
        /*0634*/ 	.short	0x0101
        /*0636*/ 	.byte	0xff
	.zero		1


	//   ....[85]....
        /*0638*/ 	.word	0x000029b0
        /*063c*/ 	.word	0x000000ff
        /*0640*/ 	.word	0x00000000
        /*0644*/ 	.short	0x010a
        /*0646*/ 	.byte	0x04
	.zero		1


	//   ....[86]....
        /*0648*/ 	.word	0x00002a40
        /*064c*/ 	.word	0x000000ff
        /*0650*/ 	.word	0x00000000
        /*0654*/ 	.short	0x010a
        /*0656*/ 	.byte	0x05
	.zero		1


	//   ....[87]....
        /*0658*/ 	.word	0x00002ad0
        /*065c*/ 	.word	0x000000ff
        /*0660*/ 	.word	0x00000000
        /*0664*/ 	.short	0x010a
        /*0666*/ 	.byte	0x05
	.zero		1


	//   ....[88]....
        /*0668*/ 	.word	0x00002b60
        /*066c*/ 	.word	0x000000ff
        /*0670*/ 	.word	0x00000000
        /*0674*/ 	.short	0x010a
        /*0676*/ 	.byte	0x05
	.zero		1


	//   ....[89]....
        /*0678*/ 	.word	0x00002bf0
        /*067c*/ 	.word	0x000000ff
        /*0680*/ 	.word	0x00000000
        /*0684*/ 	.short	0x010a
        /*0686*/ 	.byte	0x05
	.zero		1


	//   ....[90]....
        /*0688*/ 	.word	0x00002c80
        /*068c*/ 	.word	0x000000ff
        /*0690*/ 	.word	0x00000000
        /*0694*/ 	.short	0x010a
        /*0696*/ 	.byte	0x05
	.zero		1


	//   ....[91]....
        /*0698*/ 	.word	0x00002d10
        /*069c*/ 	.word	0x000000ff
        /*06a0*/ 	.word	0x00000000
        /*06a4*/ 	.short	0x010a
        /*06a6*/ 	.byte	0x05
	.zero		1


	//   ....[92]....
        /*06a8*/ 	.word	0x00002da0
        /*06ac*/ 	.word	0x000000ff
        /*06b0*/ 	.word	0x00000000
        /*06b4*/ 	.short	0x010a
        /*06b6*/ 	.byte	0x05
	.zero		1


	//   ....[93]....
        /*06b8*/ 	.word	0x00002e30
        /*06bc*/ 	.word	0x000000ff
        /*06c0*/ 	.word	0x00000000
        /*06c4*/ 	.short	0x010a
        /*06c6*/ 	.byte	0x05
	.zero		1


	//   ....[94]....
        /*06c8*/ 	.word	0x00002ec0
        /*06cc*/ 	.word	0x000000ff
        /*06d0*/ 	.word	0x00000000
        /*06d4*/ 	.short	0x010a
        /*06d6*/ 	.byte	0x05
	.zero		1


	//   ....[95]....
        /*06d8*/ 	.word	0x00002f50
        /*06dc*/ 	.word	0x000000ff
        /*06e0*/ 	.word	0x00000000
        /*06e4*/ 	.short	0x010a
        /*06e6*/ 	.byte	0x05
	.zero		1


	//   ....[96]....
        /*06e8*/ 	.word	0x00002fe0
        /*06ec*/ 	.word	0x000000ff
        /*06f0*/ 	.word	0x00000000
        /*06f4*/ 	.short	0x010a
        /*06f6*/ 	.byte	0x05
	.zero		1


	//   ....[97]....
        /*06f8*/ 	.word	0x00003070
        /*06fc*/ 	.word	0x000000ff
        /*0700*/ 	.word	0x00000000
        /*0704*/ 	.short	0x010a
        /*0706*/ 	.byte	0x05
	.zero		1


	//   ....[98]....
        /*0708*/ 	.word	0x00003100
        /*070c*/ 	.word	0x000000ff
        /*0710*/ 	.word	0x00000000
        /*0714*/ 	.short	0x010a
        /*0716*/ 	.byte	0x05
	.zero		1


	//   ....[99]....
        /*0718*/ 	.word	0x00003190
        /*071c*/ 	.word	0x000000ff
        /*0720*/ 	.word	0x00000000
        /*0724*/ 	.short	0x010a
        /*0726*/ 	.byte	0x05
	.zero		1


	//   ....[100]....
        /*0728*/ 	.word	0x00003220
        /*072c*/ 	.word	0x000000ff
        /*0730*/ 	.word	0x00000000
        /*0734*/ 	.short	0x010a
        /*0736*/ 	.byte	0x05
	.zero		1


	//   ....[101]....
        /*0738*/ 	.word	0x000032b0
        /*073c*/ 	.word	0x000000ff
        /*0740*/ 	.word	0x00000000
        /*0744*/ 	.short	0x010a
        /*0746*/ 	.byte	0x05
	.zero		1


	//   ....[102]....
        /*0748*/ 	.word	0x00003340
        /*074c*/ 	.word	0x000000ff
        /*0750*/ 	.word	0x00000000
        /*0754*/ 	.short	0x010a
        /*0756*/ 	.byte	0x05
	.zero		1


	//   ....[103]....
        /*0758*/ 	.word	0x000033d0
        /*075c*/ 	.word	0x000000ff
        /*0760*/ 	.word	0x00000000
        /*0764*/ 	.short	0x010a
        /*0766*/ 	.byte	0x05
	.zero		1


	//   ....[104]....
        /*0768*/ 	.word	0x00003460
        /*076c*/ 	.word	0x000000ff
        /*0770*/ 	.word	0x00000000
        /*0774*/ 	.short	0x010a
        /*0776*/ 	.byte	0x05
	.zero		1


	//   ....[105]....
        /*0778*/ 	.word	0x000034f0
        /*077c*/ 	.word	0x000000ff
        /*0780*/ 	.word	0x00000000
        /*0784*/ 	.short	0x010a
        /*0786*/ 	.byte	0x05
	.zero		1


	//   ....[106]....
        /*0788*/ 	.word	0x00003580
        /*078c*/ 	.word	0x000000ff
        /*0790*/ 	.word	0x00000000
        /*0794*/ 	.short	0x010a
        /*0796*/ 	.byte	0x05
	.zero		1


	//   ....[107]....
        /*0798*/ 	.word	0x00003610
        /*079c*/ 	.word	0x000000ff
        /*07a0*/ 	.word	0x00000000
        /*07a4*/ 	.short	0x010a
        /*07a6*/ 	.byte	0x05
	.zero		1


	//   ....[108]....
        /*07a8*/ 	.word	0x000036a0
        /*07ac*/ 	.word	0x000000ff
        /*07b0*/ 	.word	0x00000000
        /*07b4*/ 	.short	0x010a
        /*07b6*/ 	.byte	0x05
	.zero		1


	//   ....[109]....
        /*07b8*/ 	.word	0x00003730
        /*07bc*/ 	.word	0x000000ff
        /*07c0*/ 	.word	0x00000000
        /*07c4*/ 	.short	0x010a
        /*07c6*/ 	.byte	0x05
	.zero		1


	//   ....[110]....
        /*07c8*/ 	.word	0x000037c0
        /*07cc*/ 	.word	0x000000ff
        /*07d0*/ 	.word	0x00000000
        /*07d4*/ 	.short	0x010a
        /*07d6*/ 	.byte	0x05
	.zero		1


	//   ....[111]....
        /*07d8*/ 	.word	0x00003860
        /*07dc*/ 	.word	0x00000000
        /*07e0*/ 	.word	0x00000000
        /*07e4*/ 	.short	0x010a
        /*07e6*/ 	.byte	0xff
	.zero		1


	//   ....[112]....
        /*07e8*/ 	.word	0x00003980
        /*07ec*/ 	.word	0x00000002
        /*07f0*/ 	.word	0x00000230
        /*07f4*/ 	.short	0x010a
        /*07f6*/ 	.byte	0xff
	.zero		1


	//   ....[113]....
        /*07f8*/ 	.word	0x000039f0
        /*07fc*/ 	.word	0x00000002
        /*0800*/ 	.word	0x00000000
        /*0804*/ 	.short	0x0101
        /*0806*/ 	.byte	0xff
	.zero		1


	//   ....[114]....
        /*0808*/ 	.word	0x00003a10
        /*080c*/ 	.word	0x000000ff
        /*0810*/ 	.word	0x000001e0
        /*0814*/ 	.short	0x010a
        /*0816*/ 	.byte	0x04
	.zero		1


	//   ....[115]....
        /*0818*/ 	.word	0x00003b30
        /*081c*/ 	.word	0x00000002
        /*0820*/ 	.word	0x000001d0
        /*0824*/ 	.short	0x010a
        /*0826*/ 	.byte	0xff
	.zero		1


	//   ....[116]....
        /*0828*/ 	.word	0x00003c30
        /*082c*/ 	.word	0x00000002
        /*0830*/ 	.word	0x00000000
        /*0834*/ 	.short	0x0101
        /*0836*/ 	.byte	0xff
	.zero		1


	//   ....[117]....
        /*0838*/ 	.word	0x00003cc0
        /*083c*/ 	.word	0x000000ff
        /*0840*/ 	.word	0x000001e0
        /*0844*/ 	.short	0x0106
        /*0846*/ 	.byte	0x04
	.zero		1


	//   ....[118]....
        /*0848*/ 	.word	0x00003ce0
        /*084c*/ 	.word	0x000000ff
        /*0850*/ 	.word	0x000001e0
        /*0854*/ 	.short	0x010a
        /*0856*/ 	.byte	0x04
	.zero		1


	//   ....[119]....
        /*0858*/ 	.word	0x00003d70
        /*085c*/ 	.word	0x000000ff
        /*0860*/ 	.word	0x000001e0
        /*0864*/ 	.short	0x0106
        /*0866*/ 	.byte	0x07
	.zero		1


	//   ....[120]....
        /*0868*/ 	.word	0x00003db0
        /*086c*/ 	.word	0x00000000
        /*0870*/ 	.word	0x000001e0
        /*0874*/ 	.short	0x010a
        /*0876*/ 	.byte	0xff
	.zero		1


	//   ....[121]....
        /*0878*/ 	.word	0x000042c0
        /*087c*/ 	.word	0x00000000
        /*0880*/ 	.word	0x000001d0
        /*0884*/ 	.short	0x010a
        /*0886*/ 	.byte	0xff
	.zero		1


	//   ....[122]....
        /*0888*/ 	.word	0x000043c0
        /*088c*/ 	.word	0x00000003
        /*0890*/ 	.word	0x00000000
        /*0894*/ 	.short	0x0101
        /*0896*/ 	.byte	0xff
	.zero		1


	//   ....[123]....
        /*0898*/ 	.word	0x000043d0
        /*089c*/ 	.word	0x000000ff
        /*08a0*/ 	.word	0x00000000
        /*08a4*/ 	.short	0x010a
        /*08a6*/ 	.byte	0x04
	.zero		1


	//   ....[124]....
        /*08a8*/ 	.word	0x00004450
        /*08ac*/ 	.word	0x000000ff
        /*08b0*/ 	.word	0x00000210
        /*08b4*/ 	.short	0x010a
        /*08b6*/ 	.byte	0x17
	.zero		1


	//   ....[125]....
        /*08b8*/ 	.word	0x00004530
        /*08bc*/ 	.word	0x000000ff
        /*08c0*/ 	.word	0x00000000
        /*08c4*/ 	.short	0x010a
        /*08c6*/ 	.byte	0x05
	.zero		1


	//   ....[126]....
        /*08c8*/ 	.word	0x00004670
        /*08cc*/ 	.word	0x000000ff
        /*08d0*/ 	.word	0x00000000
        /*08d4*/ 	.short	0x010a
        /*08d6*/ 	.byte	0x04
	.zero		1


	//   ....[127]....
        /*08d8*/ 	.word	0x00004860
        /*08dc*/ 	.word	0x000000ff
        /*08e0*/ 	.word	0x00000000
        /*08e4*/ 	.short	0x010a
        /*08e6*/ 	.byte	0x04
	.zero		1


	//   ....[128]....
        /*08e8*/ 	.word	0x000048f0
        /*08ec*/ 	.word	0x000000ff
        /*08f0*/ 	.word	0x00000000
        /*08f4*/ 	.short	0x010a
        /*08f6*/ 	.byte	0x05
	.zero		1


	//   ....[129]....
        /*08f8*/ 	.word	0x00004980
        /*08fc*/ 	.word	0x000000ff
        /*0900*/ 	.word	0x00000000
        /*0904*/ 	.short	0x010a
        /*0906*/ 	.byte	0x05
	.zero		1


	//   ....[130]....
        /*0908*/ 	.word	0x00004a10
        /*090c*/ 	.word	0x000000ff
        /*0910*/ 	.word	0x00000000
        /*0914*/ 	.short	0x010a
        /*0916*/ 	.byte	0x04
	.zero		1


	//   ....[131]....
        /*0918*/ 	.word	0x00004eb0
        /*091c*/ 	.word	0x00000007
        /*0920*/ 	.word	0x000001d0
        /*0924*/ 	.short	0x010a
        /*0926*/ 	.byte	0xff
	.zero		1


	//   ....[132]....
        /*0928*/ 	.word	0x00005020
        /*092c*/ 	.word	0x00000000
        /*0930*/ 	.word	0x00000000
        /*0934*/ 	.short	0x0101
        /*0936*/ 	.byte	0xff
	.zero		1


	//   ....[133]....
        /*0938*/ 	.word	0x00005490
        /*093c*/ 	.word	0x000000ff
        /*0940*/ 	.word	0x000001c8
        /*0944*/ 	.short	0x010a
        /*0946*/ 	.byte	0x11
	.zero		1


	//   ....[134]....
        /*0948*/ 	.word	0x00005610
        /*094c*/ 	.word	0x000000ff
        /*0950*/ 	.word	0x000001b8
        /*0954*/ 	.short	0x010a
        /*0956*/ 	.byte	0x11
	.zero		1


	//   ....[135]....
        /*0958*/ 	.word	0x00005820
        /*095c*/ 	.word	0x000000ff
        /*0960*/ 	.word	0x000001b0
        /*0964*/ 	.short	0x010b
        /*0966*/ 	.byte	0x11
	.zero		1


	//   ....[136]....
        /*0968*/ 	.word	0x00005830
        /*096c*/ 	.word	0x000000ff
        /*0970*/ 	.word	0x00000000
        /*0974*/ 	.short	0x0101
        /*0976*/ 	.byte	0x30
	.zero		1


	//   ....[137]....
        /*0978*/ 	.word	0x00005870
        /*097c*/ 	.word	0x00000000
        /*0980*/ 	.word	0x000001b8
        /*0984*/ 	.short	0x010a
        /*0986*/ 	.byte	0xff
	.zero		1


	//   ....[138]....
        /*0988*/ 	.word	0x00005ba0
        /*098c*/ 	.word	0x00000003
        /*0990*/ 	.word	0x000001d0
        /*0994*/ 	.short	0x010a
        /*0996*/ 	.byte	0xff
	.zero		1


	//   ....[139]....
        /*0998*/ 	.word	0x00005d20
        /*099c*/ 	.word	0x00000000
        /*09a0*/ 	.word	0x00000000
        /*09a4*/ 	.short	0x0101
        /*09a6*/ 	.byte	0xff
	.zero		1


	//   ....[140]....
        /*09a8*/ 	.word	0x00006780
        /*09ac*/ 	.word	0x000000ff
        /*09b0*/ 	.word	0x000001b0
        /*09b4*/ 	.short	0x010a
        /*09b6*/ 	.byte	0x2c
	.zero		1


	//   ....[141]....
        /*09b8*/ 	.word	0x00006790
        /*09bc*/ 	.word	0x00000010
        /*09c0*/ 	.word	0x000001f0
        /*09c4*/ 	.short	0x010a
        /*09c6*/ 	.byte	0xff
	.zero		1


	//   ....[142]....
        /*09c8*/ 	.word	0x00006940
        /*09cc*/ 	.word	0x000000ff
        /*09d0*/ 	.word	0x000001b0
        /*09d4*/ 	.short	0x010a
        /*09d6*/ 	.byte	0x2c
	.zero		1


	//   ....[143]....
        /*09d8*/ 	.word	0x00006a20
        /*09dc*/ 	.word	0x000000ff
        /*09e0*/ 	.word	0x00000000
        /*09e4*/ 	.short	0x0101
        /*09e6*/ 	.byte	0x04
	.zero		1


	//   ....[144]....
        /*09e8*/ 	.word	0x00006a80
        /*09ec*/ 	.word	0x00000010
        /*09f0*/ 	.word	0x000001f0
        /*09f4*/ 	.short	0x010a
        /*09f6*/ 	.byte	0xff
	.zero		1


	//   ....[145]....
        /*09f8*/ 	.word	0x00006d40
        /*09fc*/ 	.word	0x000000ff
        /*0a00*/ 	.word	0x00000000
        /*0a04*/ 	.short	0x0101
        /*0a06*/ 	.byte	0x04
	.zero		1


	//   ....[146]....
        /*0a08*/ 	.word	0x00007740
        /*0a0c*/ 	.word	0x00000000
        /*0a10*/ 	.word	0x00000240
        /*0a14*/ 	.short	0x010a
        /*0a16*/ 	.byte	0xff
	.zero		1


	//   ....[147]....
        /*0a18*/ 	.word	0x000077a0
        /*0a1c*/ 	.word	0x00000000
        /*0a20*/ 	.word	0x000000d8
        /*0a24*/ 	.short	0x010a
        /*0a26*/ 	.byte	0xff
	.zero		1


	//   ....[148]....
        /*0a28*/ 	.word	0x00007800
        /*0a2c*/ 	.word	0x00000000
        /*0a30*/ 	.word	0x000000d8
        /*0a34*/ 	.short	0x010a
        /*0a36*/ 	.byte	0xff
	.zero		1


	//   ....[149]....
        /*0a38*/ 	.word	0x00007850
        /*0a3c*/ 	.word	0x00000003
        /*0a40*/ 	.word	0x000001d0
        /*0a44*/ 	.short	0x010a
        /*0a46*/ 	.byte	0xff
	.zero		1


	//   ....[150]....
        /*0a48*/ 	.word	0x000078b0
        /*0a4c*/ 	.word	0x00000000
        /*0a50*/ 	.word	0x00000000
        /*0a54*/ 	.short	0x010a
        /*0a56*/ 	.byte	0xff
	.zero		1


	//   ....[151]....
        /*0a58*/ 	.word	0x00007910
        /*0a5c*/ 	.word	0x00000000
        /*0a60*/ 	.word	0x00000000
        /*0a64*/ 	.short	0x010a
        /*0a66*/ 	.byte	0xff
	.zero		1


	//   ....[152]....
        /*0a68*/ 	.word	0x00007970
        /*0a6c*/ 	.word	0x00000000
        /*0a70*/ 	.word	0x00000000
        /*0a74*/ 	.short	0x010a
        /*0a76*/ 	.byte	0xff
	.zero		1


	//   ....[153]....
        /*0a78*/ 	.word	0x000079d0
        /*0a7c*/ 	.word	0x00000000
        /*0a80*/ 	.word	0x00000000
        /*0a84*/ 	.short	0x010a
        /*0a86*/ 	.byte	0xff
	.zero		1


	//   ....[154]....
        /*0a88*/ 	.word	0x00007a30
        /*0a8c*/ 	.word	0x00000000
        /*0a90*/ 	.word	0x00000000
        /*0a94*/ 	.short	0x010a
        /*0a96*/ 	.byte	0xff
	.zero		1


	//   ....[155]....
        /*0a98*/ 	.word	0x00007a90
        /*0a9c*/ 	.word	0x00000000
        /*0aa0*/ 	.word	0x00000000
        /*0aa4*/ 	.short	0x010a
        /*0aa6*/ 	.byte	0xff
	.zero		1


	//   ....[156]....
        /*0aa8*/ 	.word	0x00007af0
        /*0aac*/ 	.word	0x00000000
        /*0ab0*/ 	.word	0x00000000
        /*0ab4*/ 	.short	0x010a
        /*0ab6*/ 	.byte	0xff
	.zero		1


	//   ....[157]....
        /*0ab8*/ 	.word	0x00007b50
        /*0abc*/ 	.word	0x00000000
        /*0ac0*/ 	.word	0x00000000
        /*0ac4*/ 	.short	0x010a
        /*0ac6*/ 	.byte	0xff
	.zero		1


	//   ....[158]....
        /*0ac8*/ 	.word	0x00007bb0
        /*0acc*/ 	.word	0x00000000
        /*0ad0*/ 	.word	0x00000000
        /*0ad4*/ 	.short	0x010a
        /*0ad6*/ 	.byte	0xff
	.zero		1


	//   ....[159]....
        /*0ad8*/ 	.word	0x00007c10
        /*0adc*/ 	.word	0x00000000
        /*0ae0*/ 	.word	0x00000000
        /*0ae4*/ 	.short	0x010a
        /*0ae6*/ 	.byte	0xff
	.zero		1


	//   ....[160]....
        /*0ae8*/ 	.word	0x00007c70
        /*0aec*/ 	.word	0x00000000
        /*0af0*/ 	.word	0x00000000
        /*0af4*/ 	.short	0x010a
        /*0af6*/ 	.byte	0xff
	.zero		1


	//   ....[161]....
        /*0af8*/ 	.word	0x00007cd0
        /*0afc*/ 	.word	0x00000000
        /*0b00*/ 	.word	0x00000000
        /*0b04*/ 	.short	0x010a
        /*0b06*/ 	.byte	0xff
	.zero		1


	//   ....[162]....
        /*0b08*/ 	.word	0x00007d30
        /*0b0c*/ 	.word	0x00000000
        /*0b10*/ 	.word	0x00000000
        /*0b14*/ 	.short	0x010a
        /*0b16*/ 	.byte	0xff
	.zero		1


	//   ....[163]....
        /*0b18*/ 	.word	0x00007d90
        /*0b1c*/ 	.word	0x00000000
        /*0b20*/ 	.word	0x00000000
        /*0b24*/ 	.short	0x010a
        /*0b26*/ 	.byte	0xff
	.zero		1


	//   ....[164]....
        /*0b28*/ 	.word	0x00007df0
        /*0b2c*/ 	.word	0x00000000
        /*0b30*/ 	.word	0x00000000
        /*0b34*/ 	.short	0x010a
        /*0b36*/ 	.byte	0xff
	.zero		1


	//   ....[165]....
        /*0b38*/ 	.word	0x00007e50
        /*0b3c*/ 	.word	0x00000000
        /*0b40*/ 	.word	0x00000000
        /*0b44*/ 	.short	0x010a
        /*0b46*/ 	.byte	0xff
	.zero		1


	//   ....[166]....
        /*0b48*/ 	.word	0x00007eb0
        /*0b4c*/ 	.word	0x00000000
        /*0b50*/ 	.word	0x00000000
        /*0b54*/ 	.short	0x010a
        /*0b56*/ 	.byte	0xff
	.zero		1


	//   ....[167]....
        /*0b58*/ 	.word	0x00007f10
        /*0b5c*/ 	.word	0x00000000
        /*0b60*/ 	.word	0x00000000
        /*0b64*/ 	.short	0x010a
        /*0b66*/ 	.byte	0xff
	.zero		1


	//   ....[168]....
        /*0b68*/ 	.word	0x00007f70
        /*0b6c*/ 	.word	0x00000000
        /*0b70*/ 	.word	0x00000000
        /*0b74*/ 	.short	0x010a
        /*0b76*/ 	.byte	0xff
	.zero		1


	//   ....[169]....
        /*0b78*/ 	.word	0x00007fd0
        /*0b7c*/ 	.word	0x00000000
        /*0b80*/ 	.word	0x00000000
        /*0b84*/ 	.short	0x010a
        /*0b86*/ 	.byte	0xff
	.zero		1


	//   ....[170]....
        /*0b88*/ 	.word	0x00008030
        /*0b8c*/ 	.word	0x00000000
        /*0b90*/ 	.word	0x00000000
        /*0b94*/ 	.short	0x010a
        /*0b96*/ 	.byte	0xff
	.zero		1


	//   ....[171]....
        /*0b98*/ 	.word	0x00008090
        /*0b9c*/ 	.word	0x00000000
        /*0ba0*/ 	.word	0x00000000
        /*0ba4*/ 	.short	0x010a
        /*0ba6*/ 	.byte	0xff
	.zero		1


	//   ....[172]....
        /*0ba8*/ 	.word	0x000080f0
        /*0bac*/ 	.word	0x00000000
        /*0bb0*/ 	.word	0x00000000
        /*0bb4*/ 	.short	0x010a
        /*0bb6*/ 	.byte	0xff
	.zero		1


	//   ....[173]....
        /*0bb8*/ 	.word	0x00008150
        /*0bbc*/ 	.word	0x00000000
        /*0bc0*/ 	.word	0x00000000
        /*0bc4*/ 	.short	0x010a
        /*0bc6*/ 	.byte	0xff
	.zero		1


	//   ....[174]....
        /*0bc8*/ 	.word	0x000081b0
        /*0bcc*/ 	.word	0x00000000
        /*0bd0*/ 	.word	0x00000000
        /*0bd4*/ 	.short	0x010a
        /*0bd6*/ 	.byte	0xff
	.zero		1


	//   ....[175]....
        /*0bd8*/ 	.word	0x00008210
        /*0bdc*/ 	.word	0x00000000
        /*0be0*/ 	.word	0x00000000
        /*0be4*/ 	.short	0x010a
        /*0be6*/ 	.byte	0xff
	.zero		1


	//   ....[176]....
        /*0be8*/ 	.word	0x00008260
        /*0bec*/ 	.word	0x00000002
        /*0bf0*/ 	.word	0x00000230
        /*0bf4*/ 	.short	0x010a
        /*0bf6*/ 	.byte	0xff
	.zero		1


	//   ....[177]....
        /*0bf8*/ 	.word	0x000082c0
        /*0bfc*/ 	.word	0x00000002
        /*0c00*/ 	.word	0x000001e0
        /*0c04*/ 	.short	0x010a
        /*0c06*/ 	.byte	0xff
	.zero		1


	//   ....[178]....
        /*0c08*/ 	.word	0x00008310
        /*0c0c*/ 	.word	0x00000002
        /*0c10*/ 	.word	0x000001d0
        /*0c14*/ 	.short	0x010a
        /*0c16*/ 	.byte	0xff
	.zero		1


	//   ....[179]....
        /*0c18*/ 	.word	0x00008370
        /*0c1c*/ 	.word	0x00000000
        /*0c20*/ 	.word	0x000001e0
        /*0c24*/ 	.short	0x010a
        /*0c26*/ 	.byte	0xff
	.zero		1


	//   ....[180]....
        /*0c28*/ 	.word	0x000083c0
        /*0c2c*/ 	.word	0x00000000
        /*0c30*/ 	.word	0x000001d0
        /*0c34*/ 	.short	0x010a
        /*0c36*/ 	.byte	0xff
	.zero		1


	//   ....[181]....
        /*0c38*/ 	.word	0x00008420
        /*0c3c*/ 	.word	0x00000002
        /*0c40*/ 	.word	0x00000210
        /*0c44*/ 	.short	0x010a
        /*0c46*/ 	.byte	0xff
	.zero		1


	//   ....[182]....
        /*0c48*/ 	.word	0x00008480
        /*0c4c*/ 	.word	0x00000000
        /*0c50*/ 	.word	0x00000000
        /*0c54*/ 	.short	0x010a
        /*0c56*/ 	.byte	0xff
	.zero		1


	//   ....[183]....
        /*0c58*/ 	.word	0x000084e0
        /*0c5c*/ 	.word	0x00000000
        /*0c60*/ 	.word	0x00000000
        /*0c64*/ 	.short	0x010a
        /*0c66*/ 	.byte	0xff
	.zero		1


	//   ....[184]....
        /*0c68*/ 	.word	0x00008540
        /*0c6c*/ 	.word	0x00000000
        /*0c70*/ 	.word	0x00000000
        /*0c74*/ 	.short	0x010a
        /*0c76*/ 	.byte	0xff
	.zero		1


	//   ....[185]....
        /*0c78*/ 	.word	0x000085a0
        /*0c7c*/ 	.word	0x00000000
        /*0c80*/ 	.word	0x00000000
        /*0c84*/ 	.short	0x010a
        /*0c86*/ 	.byte	0xff
	.zero		1


	//   ....[186]....
        /*0c88*/ 	.word	0x00008600
        /*0c8c*/ 	.word	0x00000000
        /*0c90*/ 	.word	0x00000000
        /*0c94*/ 	.short	0x010a
        /*0c96*/ 	.byte	0xff
	.zero		1


	//   ....[187]....
        /*0c98*/ 	.word	0x00008650
        /*0c9c*/ 	.word	0x00000007
        /*0ca0*/ 	.word	0x000001d0
        /*0ca4*/ 	.short	0x010a
        /*0ca6*/ 	.byte	0xff
	.zero		1


	//   ....[188]....
        /*0ca8*/ 	.word	0x000086b0
        /*0cac*/ 	.word	0x00000000
        /*0cb0*/ 	.word	0x000001c8
        /*0cb4*/ 	.short	0x010a
        /*0cb6*/ 	.byte	0xff
	.zero		1


	//   ....[189]....
        /*0cb8*/ 	.word	0x00008710
        /*0cbc*/ 	.word	0x00000000
        /*0cc0*/ 	.word	0x000001b8
        /*0cc4*/ 	.short	0x010a
        /*0cc6*/ 	.byte	0xff
	.zero		1


	//   ....[190]....
        /*0cc8*/ 	.word	0x00008760
        /*0ccc*/ 	.word	0x00000003
        /*0cd0*/ 	.word	0x000001d0
        /*0cd4*/ 	.short	0x010a
        /*0cd6*/ 	.byte	0xff
	.zero		1


	//   ....[191]....
        /*0cd8*/ 	.word	0x000087c0
        /*0cdc*/ 	.word	0x00000000
        /*0ce0*/ 	.word	0x000001b0
        /*0ce4*/ 	.short	0x010a
        /*0ce6*/ 	.byte	0xff
	.zero		1


	//   ....[192]....
        /*0ce8*/ 	.word	0x00008810
        /*0cec*/ 	.word	0x00000010
        /*0cf0*/ 	.word	0x000001f0
        /*0cf4*/ 	.short	0x010a
        /*0cf6*/ 	.byte	0xff
	.zero		1


	//----- nvinfo : EIATTR_NUM_MBARRIERS
	.align		4
.L_47:
        /*0cf8*/ 	.byte	0x03, 0x38
        /*0cfa*/ 	.short	0x004a


	//----- nvinfo : EIATTR_EXIT_INSTR_OFFSETS
	.align		4
        /*0cfc*/ 	.byte	0x04, 0x1c
        /*0cfe*/ 	.short	(.L_49 - .L_48)


	//   ....[0]....
.L_48:
        /*0d00*/ 	.word	0x00003890


	//   ....[1]....
        /*0d04*/ 	.word	0x00003d80


	//   ....[2]....
        /*0d08*/ 	.word	0x00003de0


	//   ....[3]....
        /*0d0c*/ 	.word	0x00004c70


	//   ....[4]....
        /*0d10*/ 	.word	0x000058a0


	//   ....[5]....
        /*0d14*/ 	.word	0x000058e0


	//   ....[6]....
        /*0d18*/ 	.word	0x00007730


	//----- nvinfo : EIATTR_MAX_THREADS
	.align		4
.L_49:
        /*0d1c*/ 	.byte	0x04, 0x05
        /*0d1e*/ 	.short	(.L_51 - .L_50)
.L_50:
        /*0d20*/ 	.word	0x00000100
        /*0d24*/ 	.word	0x00000001
        /*0d28*/ 	.word	0x00000001


	//----- nvinfo : EIATTR_CRS_STACK_SIZE
	.align		4
.L_51:
        /*0d2c*/ 	.byte	0x04, 0x1e
        /*0d2e*/ 	.short	(.L_53 - .L_52)
.L_52:
        /*0d30*/ 	.word	0x00000000


	//----- nvinfo : EIATTR_CBANK_PARAM_SIZE
	.align		4
.L_53:
        /*0d34*/ 	.byte	0x03, 0x19
        /*0d36*/ 	.short	0x0800


	//----- nvinfo : EIATTR_PARAM_CBANK
	.align		4
        /*0d38*/ 	.byte	0x04, 0x0a
        /*0d3a*/ 	.short	(.L_55 - .L_54)
	.align		4
.L_54:
        /*0d3c*/ 	.word	index@(.nv.constant0._ZN7cutlass13device_kernelINS_4gemm6kernel13GemmUniversalIN4cute5tupleIJiiiiEEENS1_10collective13CollectiveMmaINS1_35MainloopSm100TmaUmmaWarpSpecializedILi27ELi2ELi4ENS5_IJNS4_1CILi1EEENSA_ILi2EEESB_EEEEENS5_IJNSA_ILi64EEESF_SF_EEEaNS5_IJlSB_lEEEaSH_NS4_8TiledMMAINS4_8MMA_AtomIJNS4_15SM100_MMA_S8_SSIaaiLi64ELi64ELNS4_4UMMA5MajorE0ELSM_0ELNSL_8SaturateE0EEEEEENS4_6LayoutINS5_IJSB_SB_SB_EEENS5_IJNSA_ILi0EEESS_SS_EEEEENS5_IJNS4_10UnderscoreESV_SV_EEEEENS4_23SM90_TMA_LOAD_MULTICASTENS4_14ComposedLayoutINS4_7SwizzleILi2ELi4ELi3EEENS4_18smem_ptr_flag_bitsILi8EEENSQ_INS5_IJNSA_ILi8EEESF_EEENS5_IJSF_SB_EEEEEEEvNS4_8identityENS4_13SM90_TMA_LOADES18_vS19_EENS_8epilogue10collective18CollectiveEpilogueINS1C_23Sm100TmaWarpSpecializedILi1ELi1ELi32ELb0ELb0EEEJSG_NS5_IJNSQ_ISF_SB_EES1H_EEEaSH_aSH_NS1C_6fusion15FusionCallbacksIS1G_NS1J_17LinearCombinationIaiaiLNS_15FloatRoundStyleE2EEESG_S1I_JEEENS4_5SM1004TMEM4LOAD26SM100_TMEM_LOAD_16dp32b32xES1A_S18_NS4_39AutoVectorizingCopyWithAssumedAlignmentILi128EEENS4_14SM90_TMA_STOREES18_S1U_S1U_EEEvvEEEEvNT_6ParamsE)
        /*0d40*/ 	.short	0x0380
        /*0d42*/ 	.short	0x0800


	//----- nvinfo : EIATTR_SW_WAR
	.align		4
.L_55:
        /*0d44*/ 	.byte	0x04, 0x36
        /*0d46*/ 	.short	(.L_57 - .L_56)
.L_56:
        /*0d48*/ 	.word	0x00000008
.L_57:


//--------------------- .nv.callgraph             --------------------------
	.section	.nv.callgraph,"",@"SHT_CUDA_CALLGRAPH"
	.align	4
	.sectionentsize	8
	.align		4
        /*0000*/ 	.word	0x00000000
	.align		4
        /*0004*/ 	.word	0xffffffff
	.align		4
        /*0008*/ 	.word	index@(_ZN7cutlass13device_kernelINS_4gemm6kernel13GemmUniversalIN4cute5tupleIJiiiiEEENS1_10collective13CollectiveMmaINS1_35MainloopSm100TmaUmmaWarpSpecializedILi27ELi2ELi4ENS5_IJNS4_1CILi1EEENSA_ILi2EEESB_EEEEENS5_IJNSA_ILi64EEESF_SF_EEEaNS5_IJlSB_lEEEaSH_NS4_8TiledMMAINS4_8MMA_AtomIJNS4_15SM100_MMA_S8_SSIaaiLi64ELi64ELNS4_4UMMA5MajorE0ELSM_0ELNSL_8SaturateE0EEEEEENS4_6LayoutINS5_IJSB_SB_SB_EEENS5_IJNSA_ILi0EEESS_SS_EEEEENS5_IJNS4_10UnderscoreESV_SV_EEEEENS4_23SM90_TMA_LOAD_MULTICASTENS4_14ComposedLayoutINS4_7SwizzleILi2ELi4ELi3EEENS4_18smem_ptr_flag_bitsILi8EEENSQ_INS5_IJNSA_ILi8EEESF_EEENS5_IJSF_SB_EEEEEEEvNS4_8identityENS4_13SM90_TMA_LOADES18_vS19_EENS_8epilogue10collective18CollectiveEpilogueINS1C_23Sm100TmaWarpSpecializedILi1ELi1ELi32ELb0ELb0EEEJSG_NS5_IJNSQ_ISF_SB_EES1H_EEEaSH_aSH_NS1C_6fusion15FusionCallbacksIS1G_NS1J_17LinearCombinationIaiaiLNS_15FloatRoundStyleE2EEESG_S1I_JEEENS4_5SM1004TMEM4LOAD26SM100_TMEM_LOAD_16dp32b32xES1A_S18_NS4_39AutoVectorizingCopyWithAssumedAlignmentILi128EEENS4_14SM90_TMA_STOREES18_S1U_S1U_EEEvvEEEEvNT_6ParamsE)
	.align		4
        /*000c*/ 	.word	index@(__assertfail)
	.align		4
        /*0010*/ 	.word	0x00000000
	.align		4
        /*0014*/ 	.word	0xfffffffe
	.align		4
        /*0018*/ 	.word	0x00000000
	.align		4
        /*001c*/ 	.word	0xfffffffd
	.align		4
        /*0020*/ 	.word	0x00000000
	.align		4
        /*0024*/ 	.word	0xfffffffc


//--------------------- .nv.constant4             --------------------------
	.section	.nv.constant4,"a",@progbits
	.align	8
	.align		8
.nv.constant4:
        /*0000*/ 	.dword	__assertfail
	.align		8
        /*0008*/ 	.dword	__unnamed_1
	.align		8
        /*0010*/ 	.dword	__unnamed_2
	.align		8
        /*0018*/ 	.dword	_ZN39_INTERNAL_2f44d1a1_4_k_cu_abfa8a45_92014cuda3std3__45__cpo5beginE
	.align		8
        /*0020*/ 	.dword	_ZN39_INTERNAL_2f44d1a1_4_k_cu_abfa8a45_92014cuda3std3__45__cpo3endE
	.align		8
        /*0028*/ 	.dword	_ZN39_INTERNAL_2f44d1a1_4_k_cu_abfa8a45_92014cuda3std3__45__cpo6cbeginE
	.align		8
        /*0030*/ 	.dword	_ZN39_INTERNAL_2f44d1a1_4_k_cu_abfa8a45_92014cuda3std3__45__cpo4cendE
	.align		8
        /*0038*/ 	.dword	_ZN39_INTERNAL_2f44d1a1_4_k_cu_abfa8a45_92014cuda3std3__441_GLOBAL__N__2f44d1a1_4_k_cu_abfa8a45_92016ignoreE
	.align		8
        /*0040*/ 	.dword	_ZN39_INTERNAL_2f44d1a1_4_k_cu_abfa8a45_92014cuda3std3__419piecewise_constructE
	.align		8
        /*0048*/ 	.dword	_ZN39_INTERNAL_2f44d1a1_4_k_cu_abfa8a45_92014cuda3std3__48in_placeE
	.align		8
        /*0050*/ 	.dword	_ZN39_INTERNAL_2f44d1a1_4_k_cu_abfa8a45_92014cuda3std6ranges3__45__cpo4swapE
	.align		8
        /*0058*/ 	.dword	_ZN39_INTERNAL_2f44d1a1_4_k_cu_abfa8a45_92014cuda3std6ranges3__45__cpo9iter_moveE
	.align		8
        /*0060*/ 	.dword	_ZN39_INTERNAL_2f44d1a1_4_k_cu_abfa8a45_92014cute7productE
	.align		8
        /*0068*/ 	.dword	_ZN39_INTERNAL_2f44d1a1_4_k_cu_abfa8a45_92014cute1_E
	.align		8
        /*0070*/ 	.dword	$str$25
	.align		8
        /*0078*/ 	.dword	$str$26
	.align		8
        /*0080*/ 	.dword	$str$27
	.align		8
        /*0088*/ 	.dword	$str$28


//--------------------- .text._ZN7cutlass13device_kernelINS_4gemm6kernel13GemmUniversalIN4cute5tupleIJiiiiEEENS1_10collective13CollectiveMmaINS1_35MainloopSm100TmaUmmaWarpSpecializedILi27ELi2ELi4ENS5_IJNS4_1CILi1EEENSA_ILi2EEESB_EEEEENS5_IJNSA_ILi64EEESF_SF_EEEaNS5_IJlSB_lEEEaSH_NS4_8TiledMMAINS4_8MMA_AtomIJNS4_15SM100_MMA_S8_SSIaaiLi64ELi64ELNS4_4UMMA5MajorE0ELSM_0ELNSL_8SaturateE0EEEEEENS4_6LayoutINS5_IJSB_SB_SB_EEENS5_IJNSA_ILi0EEESS_SS_EEEEENS5_IJNS4_10UnderscoreESV_SV_EEEEENS4_23SM90_TMA_LOAD_MULTICASTENS4_14ComposedLayoutINS4_7SwizzleILi2ELi4ELi3EEENS4_18smem_ptr_flag_bitsILi8EEENSQ_INS5_IJNSA_ILi8EEESF_EEENS5_IJSF_SB_EEEEEEEvNS4_8identityENS4_13SM90_TMA_LOADES18_vS19_EENS_8epilogue10collective18CollectiveEpilogueINS1C_23Sm100TmaWarpSpecializedILi1ELi1ELi32ELb0ELb0EEEJSG_NS5_IJNSQ_ISF_SB_EES1H_EEEaSH_aSH_NS1C_6fusion15FusionCallbacksIS1G_NS1J_17LinearCombinationIaiaiLNS_15FloatRoundStyleE2EEESG_S1I_JEEENS4_5SM1004TMEM4LOAD26SM100_TMEM_LOAD_16dp32b32xES1A_S18_NS4_39AutoVectorizingCopyWithAssumedAlignmentILi128EEENS4_14SM90_TMA_STOREES18_S1U_S1U_EEEvvEEEEvNT_6ParamsE --------------------------
	.section	.text._ZN7cutlass13device_kernelINS_4gemm6kernel13GemmUniversalIN4cute5tupleIJiiiiEEENS1_10collective13CollectiveMmaINS1_35MainloopSm100TmaUmmaWarpSpecializedILi27ELi2ELi4ENS5_IJNS4_1CILi1EEENSA_ILi2EEESB_EEEEENS5_IJNSA_ILi64EEESF_SF_EEEaNS5_IJlSB_lEEEaSH_NS4_8TiledMMAINS4_8MMA_AtomIJNS4_15SM100_MMA_S8_SSIaaiLi64ELi64ELNS4_4UMMA5MajorE0ELSM_0ELNSL_8SaturateE0EEEEEENS4_6LayoutINS5_IJSB_SB_SB_EEENS5_IJNSA_ILi0EEESS_SS_EEEEENS5_IJNS4_10UnderscoreESV_SV_EEEEENS4_23SM90_TMA_LOAD_MULTICASTENS4_14ComposedLayoutINS4_7SwizzleILi2ELi4ELi3EEENS4_18smem_ptr_flag_bitsILi8EEENSQ_INS5_IJNSA_ILi8EEESF_EEENS5_IJSF_SB_EEEEEEEvNS4_8identityENS4_13SM90_TMA_LOADES18_vS19_EENS_8epilogue10collective18CollectiveEpilogueINS1C_23Sm100TmaWarpSpecializedILi1ELi1ELi32ELb0ELb0EEEJSG_NS5_IJNSQ_ISF_SB_EES1H_EEEaSH_aSH_NS1C_6fusion15FusionCallbacksIS1G_NS1J_17LinearCombinationIaiaiLNS_15FloatRoundStyleE2EEESG_S1I_JEEENS4_5SM1004TMEM4LOAD26SM100_TMEM_LOAD_16dp32b32xES1A_S18_NS4_39AutoVectorizingCopyWithAssumedAlignmentILi128EEENS4_14SM90_TMA_STOREES18_S1U_S1U_EEEvvEEEEvNT_6ParamsE,"ax",@progbits
	.align	128
.text._ZN7cutlass13device_kernelINS_4gemm6kernel13GemmUniversalIN4cute5tupleIJiiiiEEENS1_10collective13CollectiveMmaINS1_35MainloopSm100TmaUmmaWarpSpecializedILi27ELi2ELi4ENS5_IJNS4_1CILi1EEENSA_ILi2EEESB_EEEEENS5_IJNSA_ILi64EEESF_SF_EEEaNS5_IJlSB_lEEEaSH_NS4_8TiledMMAINS4_8MMA_AtomIJNS4_15SM100_MMA_S8_SSIaaiLi64ELi64ELNS4_4UMMA5MajorE0ELSM_0ELNSL_8SaturateE0EEEEEENS4_6LayoutINS5_IJSB_SB_SB_EEENS5_IJNSA_ILi0EEESS_SS_EEEEENS5_IJNS4_10UnderscoreESV_SV_EEEEENS4_23SM90_TMA_LOAD_MULTICASTENS4_14ComposedLayoutINS4_7SwizzleILi2ELi4ELi3EEENS4_18smem_ptr_flag_bitsILi8EEENSQ_INS5_IJNSA_ILi8EEESF_EEENS5_IJSF_SB_EEEEEEEvNS4_8identityENS4_13SM90_TMA_LOADES18_vS19_EENS_8epilogue10collective18CollectiveEpilogueINS1C_23Sm100TmaWarpSpecializedILi1ELi1ELi32ELb0ELb0EEEJSG_NS5_IJNSQ_ISF_SB_EES1H_EEEaSH_aSH_NS1C_6fusion15FusionCallbacksIS1G_NS1J_17LinearCombinationIaiaiLNS_15FloatRoundStyleE2EEESG_S1I_JEEENS4_5SM1004TMEM4LOAD26SM100_TMEM_LOAD_16dp32b32xES1A_S18_NS4_39AutoVectorizingCopyWithAssumedAlignmentILi128EEENS4_14SM90_TMA_STOREES18_S1U_S1U_EEEvvEEEEvNT_6ParamsE:
        .type           _ZN7cutlass13device_kernelINS_4gemm6kernel13GemmUniversalIN4cute5tupleIJiiiiEEENS1_10collective13CollectiveMmaINS1_35MainloopSm100TmaUmmaWarpSpecializedILi27ELi2ELi4ENS5_IJNS4_1CILi1EEENSA_ILi2EEESB_EEEEENS5_IJNSA_ILi64EEESF_SF_EEEaNS5_IJlSB_lEEEaSH_NS4_8TiledMMAINS4_8MMA_AtomIJNS4_15SM100_MMA_S8_SSIaaiLi64ELi64ELNS4_4UMMA5MajorE0ELSM_0ELNSL_8SaturateE0EEEEEENS4_6LayoutINS5_IJSB_SB_SB_EEENS5_IJNSA_ILi0EEESS_SS_EEEEENS5_IJNS4_10UnderscoreESV_SV_EEEEENS4_23SM90_TMA_LOAD_MULTICASTENS4_14ComposedLayoutINS4_7SwizzleILi2ELi4ELi3EEENS4_18smem_ptr_flag_bitsILi8EEENSQ_INS5_IJNSA_ILi8EEESF_EEENS5_IJSF_SB_EEEEEEEvNS4_8identityENS4_13SM90_TMA_LOADES18_vS19_EENS_8epilogue10collective18CollectiveEpilogueINS1C_23Sm100TmaWarpSpecializedILi1ELi1ELi32ELb0ELb0EEEJSG_NS5_IJNSQ_ISF_SB_EES1H_EEEaSH_aSH_NS1C_6fusion15FusionCallbacksIS1G_NS1J_17LinearCombinationIaiaiLNS_15FloatRoundStyleE2EEESG_S1I_JEEENS4_5SM1004TMEM4LOAD26SM100_TMEM_LOAD_16dp32b32xES1A_S18_NS4_39AutoVectorizingCopyWithAssumedAlignmentILi128EEENS4_14SM90_TMA_STOREES18_S1U_S1U_EEEvvEEEEvNT_6ParamsE,@function
        .size           _ZN7cutlass13device_kernelINS_4gemm6kernel13GemmUniversalIN4cute5tupleIJiiiiEEENS1_10collective13CollectiveMmaINS1_35MainloopSm100TmaUmmaWarpSpecializedILi27ELi2ELi4ENS5_IJNS4_1CILi1EEENSA_ILi2EEESB_EEEEENS5_IJNSA_ILi64EEESF_SF_EEEaNS5_IJlSB_lEEEaSH_NS4_8TiledMMAINS4_8MMA_AtomIJNS4_15SM100_MMA_S8_SSIaaiLi64ELi64ELNS4_4UMMA5MajorE0ELSM_0ELNSL_8SaturateE0EEEEEENS4_6LayoutINS5_IJSB_SB_SB_EEENS5_IJNSA_ILi0EEESS_SS_EEEEENS5_IJNS4_10UnderscoreESV_SV_EEEEENS4_23SM90_TMA_LOAD_MULTICASTENS4_14ComposedLayoutINS4_7SwizzleILi2ELi4ELi3EEENS4_18smem_ptr_flag_bitsILi8EEENSQ_INS5_IJNSA_ILi8EEESF_EEENS5_IJSF_SB_EEEEEEEvNS4_8identityENS4_13SM90_TMA_LOADES18_vS19_EENS_8epilogue10collective18CollectiveEpilogueINS1C_23Sm100TmaWarpSpecializedILi1ELi1ELi32ELb0ELb0EEEJSG_NS5_IJNSQ_ISF_SB_EES1H_EEEaSH_aSH_NS1C_6fusion15FusionCallbacksIS1G_NS1J_17LinearCombinationIaiaiLNS_15FloatRoundStyleE2EEESG_S1I_JEEENS4_5SM1004TMEM4LOAD26SM100_TMEM_LOAD_16dp32b32xES1A_S18_NS4_39AutoVectorizingCopyWithAssumedAlignmentILi128EEENS4_14SM90_TMA_STOREES18_S1U_S1U_EEEvvEEEEvNT_6ParamsE,(.L_x_205 - _ZN7cutlass13device_kernelINS_4gemm6kernel13GemmUniversalIN4cute5tupleIJiiiiEEENS1_10collective13CollectiveMmaINS1_35MainloopSm100TmaUmmaWarpSpecializedILi27ELi2ELi4ENS5_IJNS4_1CILi1EEENSA_ILi2EEESB_EEEEENS5_IJNSA_ILi64EEESF_SF_EEEaNS5_IJlSB_lEEEaSH_NS4_8TiledMMAINS4_8MMA_AtomIJNS4_15SM100_MMA_S8_SSIaaiLi64ELi64ELNS4_4UMMA5MajorE0ELSM_0ELNSL_8SaturateE0EEEEEENS4_6LayoutINS5_IJSB_SB_SB_EEENS5_IJNSA_ILi0EEESS_SS_EEEEENS5_IJNS4_10UnderscoreESV_SV_EEEEENS4_23SM90_TMA_LOAD_MULTICASTENS4_14ComposedLayoutINS4_7SwizzleILi2ELi4ELi3EEENS4_18smem_ptr_flag_bitsILi8EEENSQ_INS5_IJNSA_ILi8EEESF_EEENS5_IJSF_SB_EEEEEEEvNS4_8identityENS4_13SM90_TMA_LOADES18_vS19_EENS_8epilogue10collective18CollectiveEpilogueINS1C_23Sm100TmaWarpSpecializedILi1ELi1ELi32ELb0ELb0EEEJSG_NS5_IJNSQ_ISF_SB_EES1H_EEEaSH_aSH_NS1C_6fusion15FusionCallbacksIS1G_NS1J_17LinearCombinationIaiaiLNS_15FloatRoundStyleE2EEESG_S1I_JEEENS4_5SM1004TMEM4LOAD26SM100_TMEM_LOAD_16dp32b32xES1A_S18_NS4_39AutoVectorizingCopyWithAssumedAlignmentILi128EEENS4_14SM90_TMA_STOREES18_S1U_S1U_EEEvvEEEEvNT_6ParamsE)
        .other          _ZN7cutlass13device_kernelINS_4gemm6kernel13GemmUniversalIN4cute5tupleIJiiiiEEENS1_10collective13CollectiveMmaINS1_35MainloopSm100TmaUmmaWarpSpecializedILi27ELi2ELi4ENS5_IJNS4_1CILi1EEENSA_ILi2EEESB_EEEEENS5_IJNSA_ILi64EEESF_SF_EEEaNS5_IJlSB_lEEEaSH_NS4_8TiledMMAINS4_8MMA_AtomIJNS4_15SM100_MMA_S8_SSIaaiLi64ELi64ELNS4_4UMMA5MajorE0ELSM_0ELNSL_8SaturateE0EEEEEENS4_6LayoutINS5_IJSB_SB_SB_EEENS5_IJNSA_ILi0EEESS_SS_EEEEENS5_IJNS4_10UnderscoreESV_SV_EEEEENS4_23SM90_TMA_LOAD_MULTICASTENS4_14ComposedLayoutINS4_7SwizzleILi2ELi4ELi3EEENS4_18smem_ptr_flag_bitsILi8EEENSQ_INS5_IJNSA_ILi8EEESF_EEENS5_IJSF_SB_EEEEEEEvNS4_8identityENS4_13SM90_TMA_LOADES18_vS19_EENS_8epilogue10collective18CollectiveEpilogueINS1C_23Sm100TmaWarpSpecializedILi1ELi1ELi32ELb0ELb0EEEJSG_NS5_IJNSQ_ISF_SB_EES1H_EEEaSH_aSH_NS1C_6fusion15FusionCallbacksIS1G_NS1J_17LinearCombinationIaiaiLNS_15FloatRoundStyleE2EEESG_S1I_JEEENS4_5SM1004TMEM4LOAD26SM100_TMEM_LOAD_16dp32b32xES1A_S18_NS4_39AutoVectorizingCopyWithAssumedAlignmentILi128EEENS4_14SM90_TMA_STOREES18_S1U_S1U_EEEvvEEEEvNT_6ParamsE,@"STO_CUDA_ENTRY STV_DEFAULT"
_ZN7cutlass13device_kernelINS_4gemm6kernel13GemmUniversalIN4cute5tupleIJiiiiEEENS1_10collective13CollectiveMmaINS1_35MainloopSm100TmaUmmaWarpSpecializedILi27ELi2ELi4ENS5_IJNS4_1CILi1EEENSA_ILi2EEESB_EEEEENS5_IJNSA_ILi64EEESF_SF_EEEaNS5_IJlSB_lEEEaSH_NS4_8TiledMMAINS4_8MMA_AtomIJNS4_15SM100_MMA_S8_SSIaaiLi64ELi64ELNS4_4UMMA5MajorE0ELSM_0ELNSL_8SaturateE0EEEEEENS4_6LayoutINS5_IJSB_SB_SB_EEENS5_IJNSA_ILi0EEESS_SS_EEEEENS5_IJNS4_10UnderscoreESV_SV_EEEEENS4_23SM90_TMA_LOAD_MULTICASTENS4_14ComposedLayoutINS4_7SwizzleILi2ELi4ELi3EEENS4_18smem_ptr_flag_bitsILi8EEENSQ_INS5_IJNSA_ILi8EEESF_EEENS5_IJSF_SB_EEEEEEEvNS4_8identityENS4_13SM90_TMA_LOADES18_vS19_EENS_8epilogue10collective18CollectiveEpilogueINS1C_23Sm100TmaWarpSpecializedILi1ELi1ELi32ELb0ELb0EEEJSG_NS5_IJNSQ_ISF_SB_EES1H_EEEaSH_aSH_NS1C_6fusion15FusionCallbacksIS1G_NS1J_17LinearCombinationIaiaiLNS_15FloatRoundStyleE2EEESG_S1I_JEEENS4_5SM1004TMEM4LOAD26SM100_TMEM_LOAD_16dp32b32xES1A_S18_NS4_39AutoVectorizingCopyWithAssumedAlignmentILi128EEENS4_14SM90_TMA_STOREES18_S1U_S1U_EEEvvEEEEvNT_6ParamsE:
[----:B------:R-:W1:Y:S01]  /*0000*/  LDC R1, c[0x0][0x37c] ;  /* 0x0000df00ff017b82 */ /* 0x000e620000000800 */
[----:B------:R-:W2:Y:S01]  /*0010*/  S2R R69, SR_TID.X ;  /* 0x0000000000457919 */ /* 0x000ea20000002100 */
[----:B------:R-:W3:Y:S01]  /*0020*/  LDCU.64 UR8, c[0x0][0x890] ;  /* 0x00011200ff0877ac */ /* 0x000ee20008000a00 */
[----:B------:R-:W-:Y:S02]  /*0030*/  PRMT R80, RZ, 0x7610, R80 ;  /* 0x00007610ff507816 */ /* 0x000fe40000000050 */
[----:B------:R-:W-:Y:S01]  /*0040*/  ELECT P3, URZ, PT ;  /* 0x0000000000ff782f */ /* 0x000fe20003860000 */
[----:B---3--:R-:W-:-:S04]  /*0050*/  UISETP.NE.U32.AND UP0, UPT, UR8, URZ, UPT ;  /* 0x000000ff0800728c */ /* 0x008fc8000bf05070 */
[----:B------:R-:W-:Y:S01]  /*0060*/  UISETP.NE.AND.EX UP0, UPT, UR9, URZ, UPT, UP0 ;  /* 0x000000ff0900728c */ /* 0x000fe2000bf05300 */
[----:B--2---:R-:W-:-:S05]  /*0070*/  SHF.R.U32.HI R81, RZ, 0x5, R69 ;  /* 0x00000005ff517819 */ /* 0x004fca0000011645 */
[----:B------:R-:W2:Y:S02]  /*0080*/  SHFL.IDX PT, R0, R81, RZ, 0x1f ;  /* 0x00001fff51007589 */ /* 0x000ea400000e0000 */
[----:B--2---:R-:W-:Y:S01]  /*0090*/  R2UR UR22, R0 ;  /* 0x00000000001672ca */ /* 0x004fe200000e0000 */
[----:B-1----:R-:W-:-:S14]  /*00a0*/  BRA.U UP0, `(.L_x_0) ;  /* 0x0000000100307547 */ /* 0x002fdc000b800000 */
[----:B------:R-:W1:Y:S02]  /*00b0*/  LDCU.64 UR4, c[0x0][0x888] ;  /* 0x00011100ff0477ac */ /* 0x000e640008000a00 */
[----:B-1----:R-:W-:-:S04]  /*00c0*/  UISETP.NE.U32.AND UP0, UPT, UR4, URZ, UPT ;  /* 0x000000ff0400728c */ /* 0x002fc8000bf05070 */
[----:B------:R-:W-:-:S09]  /*00d0*/  UISETP.NE.AND.EX UP0, UPT, UR5, URZ, UPT, UP0 ;  /* 0x000000ff0500728c */ /* 0x000fd2000bf05300 */
[----:B------:R-:W-:Y:S05]  /*00e0*/  BRA.U !UP0, `(.L_x_1) ;  /* 0x0000000108147547 */ /* 0x000fea000b800000 */
[----:B------:R-:W1:Y:S01]  /*00f0*/  LDC.64 R2, c[0x0][0x888] ;  /* 0x00022200ff027b82 */ /* 0x000e620000000a00 */
[----:B------:R-:W1:Y:S02]  /*0100*/  LDCU.64 UR4, c[0x0][0x358] ;  /* 0x00006b00ff0477ac */ /* 0x000e640008000a00 */
[----:B-1----:R1:W5:Y:S01]  /*0110*/  LDG.E R39, desc[UR4][R2.64] ;  /* 0x0000000402277981 */ /* 0x002362000c1e1900 */
[----:B------:R-:W-:Y:S01]  /*0120*/  HFMA2 R80, -RZ, RZ, 0, 5.9604644775390625e-08 ;  /* 0x00000001ff507431 */ /* 0x000fe200000001ff */
[----:B------:R-:W-:Y:S05]  /*0130*/  BRA `(.L_x_0) ;  /* 0x00000000000c7947 */ /* 0x000fea0003800000 */
.L_x_1:
[----:B------:R-:W1:Y:S01]  /*0140*/  LDCU UR4, c[0x0][0x880] ;  /* 0x00011000ff0477ac */ /* 0x000e620008000800 */
[----:B------:R-:W-:Y:S01]  /*0150*/  HFMA2 R80, -RZ, RZ, 0, 5.9604644775390625e-08 ;  /* 0x00000001ff507431 */ /* 0x000fe200000001ff */
[----:B-1----:R-:W-:-:S07]  /*0160*/  MOV R39, UR4 ;  /* 0x0000000400277c02 */ /* 0x002fce0008000f00 */
.L_x_0:
[----:B------:R-:W2:Y:S02]  /*0170*/  LDCU.64 UR4, c[0x0][0x8b0] ;  /* 0x00011600ff0477ac */ /* 0x000ea40008000a00 */
[----:B--2---:R-:W-:-:S04]  /*0180*/  UISETP.NE.U32.AND UP0, UPT, UR4, URZ, UPT ;  /* 0x000000ff0400728c */ /* 0x004fc8000bf05070 */
[----:B------:R-:W-:-:S09]  /*0190*/  UISETP.NE.AND.EX UP0, UPT, UR5, URZ, UPT, UP0 ;  /* 0x000000ff0500728c */ /* 0x000fd2000bf05300 */
[----:B------:R-:W-:Y:S05]  /*01a0*/  BRA.U UP0, `(.L_x_2) ;  /* 0x0000000100287547 */ /* 0x000fea000b800000 */
[----:B------:R-:W2:Y:S02]  /*01b0*/  LDCU.64 UR4, c[0x0][0x8a8] ;  /* 0x00011500ff0477ac */ /* 0x000ea40008000a00 */
[----:B--2---:R-:W-:-:S04]  /*01c0*/  UISETP.NE.U32.AND UP0, UPT, UR4, URZ, UPT ;  /* 0x000000ff0400728c */ /* 0x004fc8000bf05070 */
[----:B------:R-:W-:-:S09]  /*01d0*/  UISETP.NE.AND.EX UP0, UPT, UR5, URZ, UPT, UP0 ;  /* 0x000000ff0500728c */ /* 0x000fd2000bf05300 */
[----:B------:R-:W-:Y:S05]  /*01e0*/  BRA.U !UP0, `(.L_x_3) ;  /* 0x0000000108107547 */ /* 0x000fea000b800000 */
[----:B-1----:R-:W1:Y:S01]  /*01f0*/  LDC.64 R2, c[0x0][0x8a8] ;  /* 0x00022a00ff027b82 */ /* 0x002e620000000a00 */
[----:B------:R-:W1:Y:S02]  /*0200*/  LDCU.64 UR4, c[0x0][0x358] ;  /* 0x00006b00ff0477ac */ /* 0x000e640008000a00 */
[----:B-1----:R2:W5:Y:S01]  /*0210*/  LDG.E R38, desc[UR4][R2.64] ;  /* 0x0000000402267981 */ /* 0x002562000c1e1900 */
[----:B------:R-:W-:Y:S05]  /*0220*/  BRA `(.L_x_2) ;  /* 0x0000000000087947 */ /* 0x000fea0003800000 */
.L_x_3:
[----:B------:R-:W2:Y:S02]  /*0230*/  LDCU UR4, c[0x0][0x8a0] ;  /* 0x00011400ff0477ac */ /* 0x000ea40008000800 */
[----:B--2---:R-:W-:Y:S02]  /*0240*/  MOV R38, UR4 ;  /* 0x0000000400267c02 */ /* 0x004fe40008000f00 */
.L_x_2:
[----:B------:R-:W-:Y:S01]  /*0250*/  IMAD.U32 R0, RZ, RZ, UR22 ;  /* 0x00000016ff007e24 */ /* 0x000fe2000f8e00ff */
[----:B------:R-:W-:Y:S04]  /*0260*/  BSSY.RECONVERGENT B0, `(.L_x_4) ;  /* 0x000000c000007945 */ /* 0x000fe80003800200 */
[C---:B------:R-:W-:Y:S02]  /*0270*/  ISETP.NE.OR P1, PT, R0.reuse, 0x1, !P3 ;  /* 0x000000010000780c */ /* 0x040fe40005f25670 */
[----:B------:R-:W-:-:S11]  /*0280*/  ISETP.NE.OR P0, PT, R0, 0x3, !P3 ;  /* 0x000000030000780c */ /* 0x000fd60005f05670 */
[----:B------:R-:W-:Y:S05]  /*0290*/  @P1 BRA `(.L_x_5) ;  /* 0x0000000000201947 */ /* 0x000fea0003800000 */
[----:B------:R-:W3:Y:S02]  /*02a0*/  LDCU.64 UR4, c[0x0][0x348] ;  /* 0x00006900ff0477ac */ /* 0x000ee40008000a00 */
[----:B---3--:R-:W-:Y:S02]  /*02b0*/  UIADD3 UR6, UP1, UPT, UR4, 0x80, URZ ;  /* 0x0000008004067890 */ /* 0x008fe4000ff3e0ff */
[----:B------:R-:W-:Y:S02]  /*02c0*/  UIADD3 UR4, UP0, UPT, UR4, 0x180, URZ ;  /* 0x0000018004047890 */ /* 0x000fe4000ff1e0ff */
[----:B------:R-:W-:Y:S02]  /*02d0*/  UIADD3.X UR7, UPT, UPT, URZ, UR5, URZ, UP1, !UPT ;  /* 0x00000005ff077290 */ /* 0x000fe40008ffe4ff */
[----:B------:R-:W-:-:S07]  /*02e0*/  UIADD3.X UR5, UPT, UPT, URZ, UR5, URZ, UP0, !UPT ;  /* 0x00000005ff057290 */ /* 0x000fce00087fe4ff */
[----:B------:R3:W-:Y:S02]  /*02f0*/  UTMACCTL.PF [UR6] ;  /* 0x00000000060079b9 */ /* 0x0007e40008040000 */
[----:B------:R3:W-:Y:S02]  /*0300*/  UTMACCTL.PF [UR4] ;  /* 0x00000000040079b9 */ /* 0x0007e40008040000 */
[----:B---3--:R-:W-:Y:S01]  /*0310*/  NOP ;  /* 0x0000000000007918 */ /* 0x008fe20000000000 */
.L_x_5:
[----:B------:R-:W-:Y:S05]  /*0320*/  BSYNC.RECONVERGENT B0 ;  /* 0x0000000000007941 */ /* 0x000fea0003800200 */
.L_x_4:
[----:B------:R-:W-:Y:S04]  /*0330*/  BSSY.RECONVERGENT B0, `(.L_x_6) ;  /* 0x000000a000007945 */ /* 0x000fe80003800200 */
        /* <DEDUP_REMOVED lines=9> */
.L_x_7:
[----:B------:R-:W-:Y:S05]  /*03d0*/  BSYNC.RECONVERGENT B0 ;  /* 0x0000000000007941 */ /* 0x000fea0003800200 */
.L_x_6:
[----:B------:R-:W3:Y:S01]  /*03e0*/  LDCU.64 UR4, c[0x0][0x888] ;  /* 0x00011100ff0477ac */ /* 0x000ee20008000a00 */
[----:B------:R-:W-:Y:S02]  /*03f0*/  UISETP.EQ.U32.AND UP1, UPT, UR8, URZ, UPT ;  /* 0x000000ff0800728c */ /* 0x000fe4000bf22070 */
[----:B------:R-:W-:Y:S02]  /*0400*/  UPLOP3.LUT UP3, UPT, UPT, UPT, UPT, 0x80, 0x8 ;  /* 0x000000000008789c */ /* 0x000fe40003f6f070 */
[----:B---3--:R-:W-:-:S04]  /*0410*/  UISETP.NE.U32.AND UP0, UPT, UR4, URZ, UPT ;  /* 0x000000ff0400728c */ /* 0x008fc8000bf05070 */
[----:B------:R-:W-:-:S04]  /*0420*/  UISETP.NE.AND.EX UP0, UPT, UR5, URZ, UPT, UP0 ;  /* 0x000000ff0500728c */ /* 0x000fc8000bf05300 */
[----:B------:R-:W-:-:S04]  /*0430*/  UISETP.EQ.OR.EX UP2, UPT, UR9, URZ, !UP0, UP1 ;  /* 0x000000ff0900728c */ /* 0x000fc8000c742710 */
[----:B------:R-:W-:-:S05]  /*0440*/  UP2UR UR61, UPR, URZ, 0x4 ;  /* 0x00000004ff3d7883 */ /* 0x000fca0008000000 */
[----:B------:R-:W-:Y:S07]  /*0450*/  BRA.U !UP2, `(.L_x_8) ;  /* 0x000000010a207547 */ /* 0x000fee000b800000 */
[----:B-----5:R-:W-:Y:S01]  /*0460*/  R2UR UR5, R39 ;  /* 0x00000000270572ca */ /* 0x020fe200000e0000 */
[----:B------:R-:W-:Y:S02]  /*0470*/  UISETP.NE.U32.AND UP1, UPT, UR8, URZ, UPT ;  /* 0x000000ff0800728c */ /* 0x000fe4000bf25070 */
[----:B------:R-:W-:Y:S02]  /*0480*/  USEL UR4, URZ, 0xffffffff, UP0 ;  /* 0xffffffffff047887 */ /* 0x000fe40008000000 */
[----:B------:R-:W-:-:S08]  /*0490*/  UISETP.NE.AND.EX UP1, UPT, UR9, URZ, UPT, UP1 ;  /* 0x000000ff0900728c */ /* 0x000fd0000bf25310 */
[----:B------:R-:W-:-:S04]  /*04a0*/  UISETP.NE.AND UP0, UPT, UR5, URZ, UPT ;  /* 0x000000ff0500728c */ /* 0x000fc8000bf05270 */
[----:B------:R-:W-:-:S04]  /*04b0*/  @!UP1 USEL UR4, URZ, 0xffffffff, UP0 ;  /* 0xffffffffff049887 */ /* 0x000fc80008000000 */
[----:B------:R-:W-:-:S04]  /*04c0*/  ULOP3.LUT UR4, UR4, 0x1, URZ, 0xc0, !UPT ;  /* 0x0000000104047892 */ /* 0x000fc8000f8ec0ff */
[----:B------:R-:W-:-:S11]  /*04d0*/  UISETP.NE.U32.AND UP3, UPT, UR4, 0x1, UPT ;  /* 0x000000010400788c */ /* 0x000fd6000bf65070 */
.L_x_8:
[----:B-12---:R-:W1:Y:S01]  /*04e0*/  SHFL.IDX PT, R2, R81, RZ, 0x1f ;  /* 0x00001fff51027589 */ /* 0x006e6200000e0000 */
[----:B------:R-:W-:-:S04]  /*04f0*/  UISETP.NE.AND UP0, UPT, UR22, 0x2, UPT ;  /* 0x000000021600788c */ /* 0x000fc8000bf05270 */
[----:B------:R-:W-:Y:S01]  /*0500*/  USEL UR34, URZ, 0x1, UP0 ;  /* 0x00000001ff227887 */ /* 0x000fe20008000000 */
[----:B-1----:R-:W-:-:S13]  /*0510*/  ISETP.NE.AND P0, PT, R2, RZ, PT ;  /* 0x000000ff0200720c */ /* 0x002fda0003f05270 */
[----:B------:R-:W-:Y:S05]  /*0520*/  @P0 BRA `(.L_x_9) ;  /* 0x00000004001c0947 */ /* 0x000fea0003800000 */
[----:B------:R-:W-:Y:S01]  /*0530*/  ELECT P0, URZ, PT ;  /* 0x0000000000ff782f */ /* 0x000fe20003800000 */
[----:B------:R-:W-:-:S12]  /*0540*/  BSSY.RECONVERGENT B0, `(.L_x_9) ;  /* 0x0000045000007945 */ /* 0x000fd80003800200 */
[----:B------:R-:W-:Y:S05]  /*0550*/  @!P0 BRA `(.L_x_10) ;  /* 0x00000004000c8947 */ /* 0x000fea0003800000 */
[----:B------:R-:W1:Y:S01]  /*0560*/  S2UR UR4, SR_CgaCtaId ;  /* 0x00000000000479c3 */ /* 0x000e620000008800 */
[----:B------:R-:W-:Y:S01]  /*0570*/  UMOV UR5, 0x400 ;  /* 0x0000040000057882 */ /* 0x000fe20000000000 */
[----:B------:R-:W-:Y:S01]  /*0580*/  UMOV UR8, 0x1 ;  /* 0x0000000100087882 */ /* 0x000fe20000000000 */
[----:B------:R-:W-:Y:S01]  /*0590*/  UMOV UR6, 0x2 ;  /* 0x0000000200067882 */ /* 0x000fe20000000000 */
[----:B------:R-:W-:-:S04]  /*05a0*/  UIADD3 UR8, UPT, UPT, -UR8, 0x100000, URZ ;  /* 0x0010000008087890 */ /* 0x000fc8000fffe1ff */
[----:B------:R-:W-:Y:S02]  /*05b0*/  USHF.L.U32 UR9, UR8, 0xb, URZ ;  /* 0x0000000b08097899 */ /* 0x000fe400080006ff */
[----:B------:R-:W-:Y:S02]  /*05c0*/  USHF.L.U32 UR8, UR8, 0x1, URZ ;  /* 0x0000000108087899 */ /* 0x000fe400080006ff */
[----:B------:R-:W-:-:S04]  /*05d0*/  UIADD3 UR6, UPT, UPT, -UR6, 0x100000, URZ ;  /* 0x0010000006067890 */ /* 0x000fc8000fffe1ff */
[----:B------:R-:W-:Y:S02]  /*05e0*/  USHF.L.U32 UR7, UR6, 0xb, URZ ;  /* 0x0000000b06077899 */ /* 0x000fe400080006ff */
[----:B------:R-:W-:Y:S02]  /*05f0*/  USHF.L.U32 UR6, UR6, 0x1, URZ ;  /* 0x0000000106067899 */ /* 0x000fe400080006ff */
[----:B-1----:R-:W-:Y:S01]  /*0600*/  ULEA UR4, UR4, UR5, 0x18 ;  /* 0x0000000504047291 */ /* 0x002fe2000f8ec0ff */
[----:B------:R-:W1:Y:S11]  /*0610*/  FENCE.VIEW.ASYNC.S ;  /* 0x00000000000073c6 */ /* 0x000e760000000000 */
[----:B-1----:R1:W2:Y:S01]  /*0620*/  SYNCS.EXCH.64 URZ, [UR4], UR8 ;  /* 0x0000000804ff75b2 */ /* 0x0022a20008000100 */
[----:B------:R1:W3:Y:S01]  /*0630*/  SYNCS.EXCH.64 URZ, [UR4+0xd8], UR6 ;  /* 0x0000d80604ff75b2 */ /* 0x0002e20008000100 */
[----:B------:R1:W4:Y:S01]  /*0640*/  SYNCS.EXCH.64 URZ, [UR4+0x8], UR8 ;  /* 0x0000080804ff75b2 */ /* 0x0003220008000100 */
[----:B------:R1:W1:Y:S01]  /*0650*/  SYNCS.EXCH.64 URZ, [UR4+0xe0], UR6 ;  /* 0x0000e00604ff75b2 */ /* 0x0002620008000100 */
        /* <DEDUP_REMOVED lines=50> */
[----:B--234-:R-:W-:Y:S01]  /*0980*/  NOP ;  /* 0x0000000000007918 */ /* 0x01cfe20000000000 */
.L_x_10:
[----:B-1----:R-:W-:Y:S05]  /*0990*/  BSYNC.RECONVERGENT B0 ;  /* 0x0000000000007941 */ /* 0x002fea0003800200 */
.L_x_9:
[----:B------:R-:W1:Y:S01]  /*09a0*/  SHFL.IDX PT, R2, R81, RZ, 0x1f ;  /* 0x00001fff51027589 */ /* 0x000e6200000e0000 */
[----:B------:R-:W-:Y:S01]  /*09b0*/  NOP ;  /* 0x0000000000007918 */ /* 0x000fe20000000000 */
[----:B-1----:R-:W-:-:S13]  /*09c0*/  ISETP.NE.AND P0, PT, R2, 0x1, PT ;  /* 0x000000010200780c */ /* 0x002fda0003f05270 */
[----:B------:R-:W-:Y:S05]  /*09d0*/  @P0 BRA `(.L_x_11) ;  /* 0x0000000000400947 */ /* 0x000fea0003800000 */
        /* <DEDUP_REMOVED lines=9> */
[----:B------:R-:W-:Y:S01]  /*0a70*/  USHF.L.U32 UR6, UR6, 0x1, URZ ;  /* 0x0000000106067899 */ /* 0x000fe200080006ff */
[----:B------:R-:W-:Y:S01]  /*0a80*/  ELECT P0, URZ, PT ;  /* 0x0000000000ff782f */ /* 0x000fe20003800000 */
[----:B-1----:R-:W-:Y:S01]  /*0a90*/  ULEA UR4, UR4, UR5, 0x18 ;  /* 0x0000000504047291 */ /* 0x002fe2000f8ec0ff */
[----:B------:R-:W1:Y:S11]  /*0aa0*/  FENCE.VIEW.ASYNC.S ;  /* 0x00000000000073c6 */ /* 0x000e760000000000 */
[----:B-1----:R1:W2:Y:S01]  /*0ab0*/  SYNCS.EXCH.64 URZ, [UR4+0x1b0], UR8 ;  /* 0x0001b00804ff75b2 */ /* 0x0022a20008000100 */
[----:B------:R1:W3:Y:S01]  /*0ac0*/  SYNCS.EXCH.64 URZ, [UR4+0x1b8], UR6 ;  /* 0x0001b80604ff75b2 */ /* 0x0002e20008000100 */
[----:B------:R-:W-:Y:S01]  /*0ad0*/  NOP ;  /* 0x0000000000007918 */ /* 0x000fe20000000000 */
.L_x_11:
[----:B------:R-:W4:Y:S01]  /*0ae0*/  SHFL.IDX PT, R2, R81, RZ, 0x1f ;  /* 0x00001fff51027589 */ /* 0x000f2200000e0000 */
[----:B------:R-:W-:Y:S01]  /*0af0*/  NOP ;  /* 0x0000000000007918 */ /* 0x000fe20000000000 */
[----:B----4-:R-:W-:-:S13]  /*0b00*/  ISETP.NE.AND P0, PT, R2, 0x3, PT ;  /* 0x000000030200780c */ /* 0x010fda0003f05270 */
[----:B------:R-:W-:Y:S05]  /*0b10*/  @P0 BRA `(.L_x_12) ;  /* 0x0000000000300947 */ /* 0x000fea0003800000 */
[----:B-1----:R-:W1:Y:S01]  /*0b20*/  S2UR UR6, SR_CgaCtaId ;  /* 0x00000000000679c3 */ /* 0x002e620000008800 */
[----:B------:R-:W-:Y:S01]  /*0b30*/  UMOV UR4, 0x400 ;  /* 0x0000040000047882 */ /* 0x000fe20000000000 */
[----:B------:R-:W-:Y:S01]  /*0b40*/  UMOV UR5, 0x20 ;  /* 0x0000002000057882 */ /* 0x000fe20000000000 */
[----:B------:R-:W-:Y:S01]  /*0b50*/  ELECT P0, URZ, PT ;  /* 0x0000000000ff782f */ /* 0x000fe20003800000 */
[----:B-1----:R-:W-:Y:S02]  /*0b60*/  ULEA UR6, UR6, UR4, 0x18 ;  /* 0x0000000406067291 */ /* 0x002fe4000f8ec0ff */
[----:B------:R-:W-:-:S04]  /*0b70*/  UIADD3 UR4, UPT, UPT, -UR5, 0x100000, URZ ;  /* 0x0010000005047890 */ /* 0x000fc8000fffe1ff */
[----:B------:R-:W-:Y:S02]  /*0b80*/  USHF.L.U32 UR5, UR4, 0xb, URZ ;  /* 0x0000000b04057899 */ /* 0x000fe400080006ff */
[----:B------:R-:W-:Y:S01]  /*0b90*/  USHF.L.U32 UR4, UR4, 0x1, URZ ;  /* 0x0000000104047899 */ /* 0x000fe200080006ff */
[----:B------:R-:W1:Y:S11]  /*0ba0*/  FENCE.VIEW.ASYNC.S ;  /* 0x00000000000073c6 */ /* 0x000e760000000000 */
[----:B-1----:R4:W1:Y:S01]  /*0bb0*/  SYNCS.EXCH.64 URZ, [UR6+0x1c0], UR4 ;  /* 0x0001c00406ff75b2 */ /* 0x0028620008000100 */
[----:B------:R4:W1:Y:S02]  /*0bc0*/  SYNCS.EXCH.64 URZ, [UR6+0x1c8], UR4 ;  /* 0x0001c80406ff75b2 */ /* 0x0008640008000100 */
[----:B----4-:R-:W-:Y:S01]  /*0bd0*/  NOP ;  /* 0x0000000000007918 */ /* 0x010fe20000000000 */
.L_x_12:
[----:B------:R-:W4:Y:S01]  /*0be0*/  SHFL.IDX PT, R2, R81, RZ, 0x1f ;  /* 0x00001fff51027589 */ /* 0x000f2200000e0000 */
[----:B------:R-:W-:Y:S01]  /*0bf0*/  NOP ;  /* 0x0000000000007918 */ /* 0x000fe20000000000 */
[----:B----4-:R-:W-:-:S13]  /*0c00*/  ISETP.NE.AND P0, PT, R2, 0x4, PT ;  /* 0x000000040200780c */ /* 0x010fda0003f05270 */
[----:B------:R-:W-:Y:S05]  /*0c10*/  @P0 BRA `(.L_x_13) ;  /* 0x00000000004c0947 */ /* 0x000fea0003800000 */
[----:B-1----:R-:W1:Y:S01]  /*0c20*/  S2UR UR6, SR_CgaCtaId ;  /* 0x00000000000679c3 */ /* 0x002e620000008800 */
[----:B------:R-:W-:Y:S01]  /*0c30*/  UMOV UR4, 0x1e0 ;  /* 0x000001e000047882 */ /* 0x000fe20000000000 */
[----:B------:R-:W-:Y:S01]  /*0c40*/  UMOV UR5, 0x400 ;  /* 0x0000040000057882 */ /* 0x000fe20000000000 */
[----:B------:R-:W-:Y:S01]  /*0c50*/  USEL UR4, UR4, 0x1a0, UP3 ;  /* 0x000001a004047887 */ /* 0x000fe20009800000 */
[----:B------:R-:W-:Y:S01]  /*0c60*/  UMOV UR8, 0x1 ;  /* 0x0000000100087882 */ /* 0x000fe20000000000 */
[----:B------:R-:W-:Y:S01]  /*0c70*/  ELECT P0, URZ, PT ;  /* 0x0000000000ff782f */ /* 0x000fe20003800000 */
[----:B------:R-:W-:-:S04]  /*0c80*/  UIADD3 UR8, UPT, UPT, -UR8, 0x100000, URZ ;  /* 0x0010000008087890 */ /* 0x000fc8000fffe1ff */
[----:B------:R-:W-:Y:S02]  /*0c90*/  USHF.L.U32 UR9, UR8, 0xb, URZ ;  /* 0x0000000b08097899 */ /* 0x000fe400080006ff */
[----:B------:R-:W-:Y:S02]  /*0ca0*/  USHF.L.U32 UR8, UR8, 0x1, URZ ;  /* 0x0000000108087899 */ /* 0x000fe400080006ff */
[----:B-1----:R-:W-:Y:S02]  /*0cb0*/  ULEA UR6, UR6, UR5, 0x18 ;  /* 0x0000000506067291 */ /* 0x002fe4000f8ec0ff */
[----:B------:R-:W-:-:S04]  /*0cc0*/  UIADD3 UR4, UPT, UPT, -UR4, 0x100000, URZ ;  /* 0x0010000004047890 */ /* 0x000fc8000fffe1ff */
[----:B------:R-:W-:Y:S02]  /*0cd0*/  USHF.L.U32 UR5, UR4, 0xb, URZ ;  /* 0x0000000b04057899 */ /* 0x000fe400080006ff */
[----:B------:R-:W-:Y:S01]  /*0ce0*/  USHF.L.U32 UR4, UR4, 0x1, URZ ;  /* 0x0000000104047899 */ /* 0x000fe200080006ff */
[----:B------:R-:W1:Y:S03]  /*0cf0*/  FENCE.VIEW.ASYNC.S ;  /* 0x00000000000073c6 */ /* 0x000e660000000000 */
[----:B-1----:R4:W1:Y:S08]  /*0d00*/  SYNCS.EXCH.64 URZ, [UR6+0x1d0], UR8 ;  /* 0x0001d00806ff75b2 */ /* 0x0028700008000100 */
[----:B------:R4:W1:Y:S01]  /*0d10*/  SYNCS.EXCH.64 URZ, [UR6+0x1e0], UR4 ;  /* 0x0001e00406ff75b2 */ /* 0x0008620008000100 */
[----:B------:R4:W1:Y:S01]  /*0d20*/  SYNCS.EXCH.64 URZ, [UR6+0x1d8], UR8 ;  /* 0x0001d80806ff75b2 */ /* 0x0008620008000100 */
[----:B------:R4:W1:Y:S02]  /*0d30*/  SYNCS.EXCH.64 URZ, [UR6+0x1e8], UR4 ;  /* 0x0001e80406ff75b2 */ /* 0x0008640008000100 */
[----:B----4-:R-:W-:Y:S01]  /*0d40*/  NOP ;  /* 0x0000000000007918 */ /* 0x010fe20000000000 */
.L_x_13:
[----:B------:R-:W4:Y:S01]  /*0d50*/  SHFL.IDX PT, R2, R81, RZ, 0x1f ;  /* 0x00001fff51027589 */ /* 0x000f2200000e0000 */
[----:B------:R-:W-:Y:S01]  /*0d60*/  NOP ;  /* 0x0000000000007918 */ /* 0x000fe20000000000 */
[----:B----4-:R-:W-:-:S13]  /*0d70*/  ISETP.NE.AND P0, PT, R2, 0x5, PT ;  /* 0x000000050200780c */ /* 0x010fda0003f05270 */
[----:B------:R-:W-:Y:S05]  /*0d80*/  @P0 BRA `(.L_x_14) ;  /* 0x0000000000580947 */ /* 0x000fea0003800000 */
[----:B-1----:R-:W1:Y:S01]  /*0d90*/  S2UR UR4, SR_CgaCtaId ;  /* 0x00000000000479c3 */ /* 0x002e620000008800 */
        /* <DEDUP_REMOVED lines=12> */
[----:B-1----:R4:W1:Y:S01]  /*0e60*/  SYNCS.EXCH.64 URZ, [UR4+0x1f0], UR8 ;  /* 0x0001f00804ff75b2 */ /* 0x0028620008000100 */
[----:B------:R4:W1:Y:S01]  /*0e70*/  SYNCS.EXCH.64 URZ, [UR4+0x210], UR6 ;  /* 0x0002100604ff75b2 */ /* 0x0008620008000100 */
[----:B------:R4:W1:Y:S01]  /*0e80*/  SYNCS.EXCH.64 URZ, [UR4+0x1f8], UR8 ;  /* 0x0001f80804ff75b2 */ /* 0x0008620008000100 */
[----:B------:R4:W1:Y:S01]  /*0e90*/  SYNCS.EXCH.64 URZ, [UR4+0x218], UR6 ;  /* 0x0002180604ff75b2 */ /* 0x0008620008000100 */
[----:B------:R4:W1:Y:S01]  /*0ea0*/  SYNCS.EXCH.64 URZ, [UR4+0x200], UR8 ;  /* 0x0002000804ff75b2 */ /* 0x0008620008000100 */
[----:B------:R4:W1:Y:S01]  /*0eb0*/  SYNCS.EXCH.64 URZ, [UR4+0x220], UR6 ;  /* 0x0002200604ff75b2 */ /* 0x0008620008000100 */
[----:B------:R4:W1:Y:S01]  /*0ec0*/  SYNCS.EXCH.64 URZ, [UR4+0x208], UR8 ;  /* 0x0002080804ff75b2 */ /* 0x0008620008000100 */
[----:B------:R4:W1:Y:S02]  /*0ed0*/  SYNCS.EXCH.64 URZ, [UR4+0x228], UR6 ;  /* 0x0002280604ff75b2 */ /* 0x0008640008000100 */
[----:B----4-:R-:W-:Y:S01]  /*0ee0*/  NOP ;  /* 0x0000000000007918 */ /* 0x010fe20000000000 */
.L_x_14:
[----:B------:R-:W4:Y:S01]  /*0ef0*/  SHFL.IDX PT, R2, R81, RZ, 0x1f ;  /* 0x00001fff51027589 */ /* 0x000f2200000e0000 */
[----:B------:R-:W1:Y:S01]  /*0f00*/  S2UR UR48, SR_CgaCtaId ;  /* 0x00000000003079c3 */ /* 0x000e620000008800 */
[----:B------:R-:W-:Y:S01]  /*0f10*/  NOP ;  /* 0x0000000000007918 */ /* 0x000fe20000000000 */
[----:B----4-:R-:W-:-:S13]  /*0f20*/  ISETP.NE.AND P0, PT, R2, 0x3, PT ;  /* 0x000000030200780c */ /* 0x010fda0003f05270 */
[----:B-1----:R-:W-:Y:S05]  /*0f30*/  @P0 BRA `(.L_x_15) ;  /* 0x0000000000340947 */ /* 0x002fea0003800000 */
[----:B------:R-:W-:Y:S01]  /*0f40*/  UMOV UR4, 0x400 ;  /* 0x0000040000047882 */ /* 0x000fe20000000000 */
[----:B------:R-:W-:Y:S01]  /*0f50*/  UMOV UR6, 0x20 ;  /* 0x0000002000067882 */ /* 0x000fe20000000000 */
[----:B------:R-:W-:Y:S02]  /*0f60*/  ULEA UR4, UR48, UR4, 0x18 ;  /* 0x0000000430047291 */ /* 0x000fe4000f8ec0ff */
[----:B------:R-:W-:-:S04]  /*0f70*/  UIADD3 UR6, UPT, UPT, -UR6, 0x100000, URZ ;  /* 0x0010000006067890 */ /* 0x000fc8000fffe1ff */
[----:B------:R-:W-:Y:S02]  /*0f80*/  USHF.L.U32 UR7, UR6, 0xb, URZ ;  /* 0x0000000b06077899 */ /* 0x000fe400080006ff */
[----:B------:R-:W-:Y:S01]  /*0f90*/  USHF.L.U32 UR6, UR6, 0x1, URZ ;  /* 0x0000000106067899 */ /* 0x000fe200080006ff */
[----:B------:R-:W-:Y:S01]  /*0fa0*/  ELECT P0, URZ, PT ;  /* 0x0000000000ff782f */ /* 0x000fe20003800000 */
[----:B------:R-:W1:Y:S10]  /*0fb0*/  FENCE.VIEW.ASYNC.S ;  /* 0x00000000000073c6 */ /* 0x000e740000000000 */
[----:B-1----:R1:W4:Y:S01]  /*0fc0*/  SYNCS.EXCH.64 URZ, [UR4+0x230], UR6 ;  /* 0x0002300604ff75b2 */ /* 0x0023220008000100 */
[----:B------:R1:W1:Y:S01]  /*0fd0*/  SYNCS.EXCH.64 URZ, [UR4+0x240], UR6 ;  /* 0x0002400604ff75b2 */ /* 0x0002620008000100 */
[----:B------:R1:W1:Y:S01]  /*0fe0*/  SYNCS.EXCH.64 URZ, [UR4+0x238], UR6 ;  /* 0x0002380604ff75b2 */ /* 0x0002620008000100 */
[----:B------:R1:W1:Y:S01]  /*0ff0*/  SYNCS.EXCH.64 URZ, [UR4+0x248], UR6 ;  /* 0x0002480604ff75b2 */ /* 0x0002620008000100 */
[----:B------:R-:W-:Y:S01]  /*1000*/  NOP ;  /* 0x0000000000007918 */ /* 0x000fe20000000000 */
.L_x_15:
[----:B-1----:R-:W1:Y:S01]  /*1010*/  LDCU UR4, c[0x0][0x36c] ;  /* 0x00006d80ff0477ac */ /* 0x002e620008000800 */
[----:B------:R-:W-:Y:S01]  /*1020*/  ISETP.NE.OR P3, PT, R0, 0x2, !P3 ;  /* 0x000000020000780c */ /* 0x000fe20005f65670 */
[----:B------:R-:W-:Y:S01]  /*1030*/  NOP ;  /* 0x0000000000007918 */ /* 0x000fe20000000000 */
[----:B------:R-:W-:Y:S01]  /*1040*/  LOP3.LUT R0, R69, 0x1f, RZ, 0xc0, !PT ;  /* 0x0000001f45007812 */ /* 0x000fe200078ec0ff */
[----:B------:R-:W-:Y:S02]  /*1050*/  UISETP.NE.AND UP4, UPT, UR22, URZ, UPT ;  /* 0x000000ff1600728c */ /* 0x000fe4000bf85270 */
[----:B-1----:R-:W-:-:S09]  /*1060*/  UISETP.EQ.U32.AND UP5, UPT, UR4, 0x1, UPT ;  /* 0x000000010400788c */ /* 0x002fd2000bfa2070 */
[----:B------:R-:W-:Y:S05]  /*1070*/  BRA.U !UP5, `(.L_x_16) ;  /* 0x000000010d087547 */ /* 0x000fea000b800000 */
[----:B--234-:R-:W-:Y:S01]  /*1080*/  UCGABAR_ARV ;  /* 0x00000000000079c7 */ /* 0x01cfe20008000000 */
[----:B------:R-:W-:Y:S05]  /*1090*/  BRA `(.L_x_17) ;  /* 0x0000000000047947 */ /* 0x000fea0003800000 */
.L_x_16:
[----:B--234-:R-:W-:Y:S01]  /*10a0*/  NOP ;  /* 0x0000000000007918 */ /* 0x01cfe20000000000 */
.L_x_17:
[----:B------:R-:W1:Y:S01]  /*10b0*/  S2UR UR7, SR_CTAID.X ;  /* 0x00000000000779c3 */ /* 0x000e620000002500 */
[----:B------:R-:W-:-:S05]  /*10c0*/  CS2R.32 R3, SR_CgaSize ;  /* 0x0000000000037805 */ /* 0x000fca0000008a00 */
[----:B------:R-:W-:-:S05]  /*10d0*/  IMAD R3, R3, -0xa0, RZ ;  /* 0xffffff6003037824 */ /* 0x000fca00078e02ff */
[----:B------:R-:W-:-:S14]  /*10e0*/  R2UR UR5, R3 ;  /* 0x00000000030572ca */ /* 0x000fdc00000e0000 */
[----:B------:R-:W2:Y:S01]  /*10f0*/  LDCU UR5, c[0x0][UR5+0x2b0] ;  /* 0x00005600050577ac */ /* 0x000ea20008000800 */
[----:B------:R-:W-:-:S05]  /*1100*/  CS2R.32 R3, SR_CgaSize ;  /* 0x0000000000037805 */ /* 0x000fca0000008a00 */
[----:B------:R-:W-:-:S05]  /*1110*/  IMAD R3, R3, -0xa0, RZ ;  /* 0xffffff6003037824 */ /* 0x000fca00078e02ff */
[----:B------:R-:W-:-:S14]  /*1120*/  R2UR UR4, R3 ;  /* 0x00000000030472ca */ /* 0x000fdc00000e0000 */
[----:B------:R-:W3:Y:S01]  /*1130*/  LDCU UR4, c[0x0][UR4+0x2b4] ;  /* 0x00005680040477ac */ /* 0x000ee20008000800 */
[----:B------:R-:W4:Y:S01]  /*1140*/  S2UR UR8, SR_CTAID.Y ;  /* 0x00000000000879c3 */ /* 0x000f220000002600 */
[----:B------:R-:W3:Y:S01]  /*1150*/  LDCU UR23, c[0x0][0xb24] ;  /* 0x00016480ff1777ac */ /* 0x000ee20008000800 */
[----:B------:R-:W-:-:S05]  /*1160*/  CS2R.32 R3, SR_CgaSize ;  /* 0x0000000000037805 */ /* 0x000fca0000008a00 */
[----:B------:R-:W-:-:S05]  /*1170*/  IMAD R3, R3, -0xa0, RZ ;  /* 0xffffff6003037824 */ /* 0x000fca00078e02ff */
[----:B------:R-:W-:-:S14]  /*1180*/  R2UR UR60, R3 ;  /* 0x00000000033c72ca */ /* 0x000fdc00000e0000 */
[----:B------:R-:W3:Y:S01]  /*1190*/  LDCU UR60, c[0x0][UR60+0x2a0] ;  /* 0x000054003c3c77ac */ /* 0x000ee20008000800 */
[----:B------:R-:W1:Y:S01]  /*11a0*/  S2UR UR36, SR_CTAID.Z ;  /* 0x00000000002479c3 */ /* 0x000e620000002700 */
[----:B------:R-:W-:-:S05]  /*11b0*/  CS2R.32 R3, SR_CgaSize ;  /* 0x0000000000037805 */ /* 0x000fca0000008a00 */
[----:B------:R-:W-:-:S05]  /*11c0*/  IMAD R3, R3, -0xa0, RZ ;  /* 0xffffff6003037824 */ /* 0x000fca00078e02ff */
[----:B------:R-:W-:-:S14]  /*11d0*/  R2UR UR57, R3 ;  /* 0x00000000033972ca */ /* 0x000fdc00000e0000 */
[----:B------:R-:W3:Y:S01]  /*11e0*/  LDCU UR57, c[0x0][UR57+0x2a4] ;  /* 0x00005480393977ac */ /* 0x000ee20008000800 */
[----:B------:R-:W3:Y:S01]  /*11f0*/  LDCU UR40, c[0x0][0xb24] ;  /* 0x00016480ff2877ac */ /* 0x000ee20008000800 */
[----:B-1----:R-:W-:Y:S01]  /*1200*/  I2FP.F32.U32 R3, UR7 ;  /* 0x0000000700037c45 */ /* 0x002fe20008201000 */
[----:B------:R-:W1:Y:S04]  /*1210*/  LDCU UR26, c[0x0][0xb30] ;  /* 0x00016600ff1a77ac */ /* 0x000e680008000800 */
[----:B--2---:R-:W-:Y:S01]  /*1220*/  FMUL R3, R3, UR5 ;  /* 0x0000000503037c20 */ /* 0x004fe20008400000 */
[----:B------:R-:W-:Y:S01]  /*1230*/  USHF.L.U32 UR24, UR48, 0xb, URZ ;  /* 0x0000000b30187899 */ /* 0x000fe200080006ff */
[----:B----4-:R-:W-:Y:S01]  /*1240*/  I2FP.F32.U32 R2, UR8 ;  /* 0x0000000800027c45 */ /* 0x010fe20008201000 */
[----:B---3--:R-:W-:-:S03]  /*1250*/  UISETP.GE.AND UP2, UPT, UR23, 0x1, UPT ;  /* 0x000000011700788c */ /* 0x008fc6000bf46270 */
[----:B------:R-:W2:Y:S01]  /*1260*/  F2I.U32.TRUNC.NTZ R3, R3 ;  /* 0x0000000300037305 */ /* 0x000ea2000020f000 */
[----:B------:R-:W-:Y:S01]  /*1270*/  UMOV UR46, UR7 ;  /* 0x00000007002e7c82 */ /* 0x000fe20008000000 */
[----:B------:R-:W-:Y:S01]  /*1280*/  FMUL R2, R2, UR4 ;  /* 0x0000000402027c20 */ /* 0x000fe20008400000 */
[----:B------:R-:W-:-:S05]  /*1290*/  UMOV UR45, UR8 ;  /* 0x00000008002d7c82 */ /* 0x000fca0008000000 */
[----:B------:R-:W3:Y:S01]  /*12a0*/  F2I.U32.TRUNC.NTZ R2, R2 ;  /* 0x0000000200027305 */ /* 0x000ee2000020f000 */
[----:B--2---:R-:W-:Y:S02]  /*12b0*/  R2UR UR4, R3 ;  /* 0x00000000030472ca */ /* 0x004fe400000e0000 */
[----:B---3--:R-:W-:Y:S02]  /*12c0*/  R2UR UR6, R2 ;  /* 0x00000000020672ca */ /* 0x008fe400000e0000 */
[----:B------:R-:W-:-:S09]  /*12d0*/  PRMT R2, RZ, 0x7610, R2 ;  /* 0x00007610ff027816 */ /* 0x000fd20000000002 */
[----:B------:R-:W-:-:S04]  /*12e0*/  UIADD3 UR5, UPT, UPT, -UR4, URZ, URZ ;  /* 0x000000ff04057290 */ /* 0x000fc8000fffe1ff */
[----:B------:R-:W-:Y:S02]  /*12f0*/  UIMAD UR60, UR60, UR5, UR7 ;  /* 0x000000053c3c72a4 */ /* 0x000fe4000f8e0207 */
[----:B------:R-:W-:-:S04]  /*1300*/  UIADD3 UR4, UPT, UPT, -UR6, URZ, URZ ;  /* 0x000000ff06047290 */ /* 0x000fc8000fffe1ff */
[----:B------:R-:W-:Y:S01]  /*1310*/  UIMAD UR57, UR57, UR4, UR8 ;  /* 0x00000004393972a4 */ /* 0x000fe2000f8e0208 */
[----:B-1----:R-:W-:Y:S11]  /*1320*/  BRA.U UP4, `(.L_x_18) ;  /* 0x0000000104247547 */ /* 0x002ff6000b800000 */
[----:B------:R-:W-:Y:S02]  /*1330*/  UISETP.NE.AND UP0, UPT, UR57, URZ, UPT ;  /* 0x000000ff3900728c */ /* 0x000fe4000bf05270 */
[----:B------:R-:W-:Y:S02]  /*1340*/  UISETP.NE.AND UP1, UPT, UR57, 0x1, UPT ;  /* 0x000000013900788c */ /* 0x000fe4000bf25270 */
[----:B------:R-:W-:Y:S02]  /*1350*/  UISETP.EQ.OR UP0, UPT, UR60, URZ, !UP0 ;  /* 0x000000ff3c00728c */ /* 0x000fe4000c702670 */
[----:B------:R-:W-:Y:S02]  /*1360*/  USEL UR4, URZ, 0x2, UP1 ;  /* 0x00000002ff047887 */ /* 0x000fe40008800000 */
[----:B------:R-:W-:Y:S02]  /*1370*/  USEL UR5, URZ, 0x1, !UP0 ;  /* 0x00000001ff057887 */ /* 0x000fe4000c000000 */
[----:B------:R-:W-:-:S04]  /*1380*/  UISETP.NE.AND UP0, UPT, UR60, URZ, UPT ;  /* 0x000000ff3c00728c */ /* 0x000fc8000bf05270 */
[----:B------:R-:W-:-:S04]  /*1390*/  USEL UR4, UR4, 0x2, UP0 ;  /* 0x0000000204047887 */ /* 0x000fc80008000000 */
[----:B------:R-:W-:-:S06]  /*13a0*/  UIADD3 UR4, UPT, UPT, UR5, UR4, URZ ;  /* 0x0000000405047290 */ /* 0x000fcc000fffe0ff */
[----:B------:R-:W-:Y:S02]  /*13b0*/  MOV R2, UR4 ;  /* 0x0000000400027c02 */ /* 0x000fe40008000f00 */
.L_x_18:
[----:B------:R-:W-:Y:S05]  /*13c0*/  BRA.U !UP2, `(.L_x_19) ;  /* 0x000000010ad47547 */ /* 0x000fea000b800000 */
[----:B------:R-:W1:Y:S01]  /*13d0*/  LDCU.128 UR12, c[0x0][0xb10] ;  /* 0x00016200ff0c77ac */ /* 0x000e620008000c00 */
[----:B------:R-:W2:Y:S01]  /*13e0*/  LDCU UR6, c[0x0][0x370] ;  /* 0x00006e00ff0677ac */ /* 0x000ea20008000800 */
[----:B------:R-:W3:Y:S01]  /*13f0*/  LDCU UR5, c[0x0][0x374] ;  /* 0x00006e80ff0577ac */ /* 0x000ee20008000800 */
[----:B------:R-:W4:Y:S01]  /*1400*/  LDCU UR25, c[0x0][0xb0c] ;  /* 0x00016180ff1977ac */ /* 0x000f220008000800 */
[----:B------:R-:W4:Y:S01]  /*1410*/  LDCU UR4, c[0x0][0xb20] ;  /* 0x00016400ff0477ac */ /* 0x000f220008000800 */
[----:B------:R-:W4:Y:S01]  /*1420*/  LDCU.64 UR8, c[0x0][0xb28] ;  /* 0x00016500ff0877ac */ /* 0x000f220008000a00 */
[----:B-1----:R-:W-:Y:S02]  /*1430*/  UISETP.NE.AND UP0, UPT, UR14, 0x1, UPT ;  /* 0x000000010e00788c */ /* 0x002fe4000bf05270 */
[----:B---3--:R-:W-:Y:S02]  /*1440*/  UIMAD.WIDE.U32 UR10, UR5, UR15, URZ ;  /* 0x0000000f050a72a5 */ /* 0x008fe4000f8e00ff */
[----:B--2---:R-:W-:-:S02]  /*1450*/  UIMAD.WIDE.U32 UR18, UR6, UR12, URZ ;  /* 0x0000000c061272a5 */ /* 0x004fc4000f8e00ff */
[----:B----4-:R-:W-:Y:S02]  /*1460*/  UISETP.NE.AND UP1, UPT, UR25, 0x1, UPT ;  /* 0x000000011900788c */ /* 0x010fe4000bf25270 */
[----:B------:R-:W-:Y:S01]  /*1470*/  UISETP.NE.AND UP2, UPT, UR23, 0x1, UPT ;  /* 0x000000011700788c */ /* 0x000fe2000bf45270 */
[----:B------:R-:W-:Y:S02]  /*1480*/  UMOV UR10, UR11 ;  /* 0x0000000b000a7c82 */ /* 0x000fe40008000000 */
[----:B------:R-:W-:Y:S01]  /*1490*/  UMOV UR18, UR19 ;  /* 0x0000001300127c82 */ /* 0x000fe20008000000 */
[----:B------:R-:W-:Y:S02]  /*14a0*/  @UP0 USHF.R.U32.HI UR5, URZ, UR4, UR10 ;  /* 0x00000004ff050299 */ /* 0x000fe4000801160a */
[----:B------:R-:W-:Y:S02]  /*14b0*/  UIMAD.WIDE.U32 UR20, UR45, UR15, URZ ;  /* 0x0000000f2d1472a5 */ /* 0x000fe4000f8e00ff */
[----:B------:R-:W-:-:S02]  /*14c0*/  UIMAD.WIDE.U32 UR10, UR5, UR8, URZ ;  /* 0x00000008050a72a5 */ /* 0x000fc4000f8e00ff */
[----:B------:R-:W-:Y:S02]  /*14d0*/  @UP1 USHF.R.U32.HI UR6, URZ, UR13, UR18 ;  /* 0x0000000dff061299 */ /* 0x000fe40008011612 */
[----:B------:R-:W-:Y:S02]  /*14e0*/  UIMAD.WIDE.U32 UR16, UR46, UR12, URZ ;  /* 0x0000000c2e1072a5 */ /* 0x000fe4000f8e00ff */
[----:B------:R-:W-:Y:S01]  /*14f0*/  UIMAD.WIDE.U32 UR18, UR6, UR8, URZ ;  /* 0x00000008061272a5 */ /* 0x000fe2000f8e00ff */
[----:B------:R-:W-:Y:S01]  /*1500*/  UMOV UR20, UR21 ;  /* 0x0000001500147c82 */ /* 0x000fe20008000000 */
[----:B------:R-:W-:Y:S01]  /*1510*/  UMOV UR10, UR11 ;  /* 0x0000000b000a7c82 */ /* 0x000fe20008000000 */
[----:B------:R-:W-:Y:S02]  /*1520*/  USHF.R.U32.HI UR20, URZ, UR4, UR20 ;  /* 0x00000004ff147299 */ /* 0x000fe40008011614 */
[----:B------:R-:W-:Y:S02]  /*1530*/  @UP2 USHF.R.U32.HI UR5, URZ, UR9, UR10 ;  /* 0x00000009ff052299 */ /* 0x000fe4000801160a */
[----:B------:R-:W-:Y:S01]  /*1540*/  UMOV UR7, UR19 ;  /* 0x0000001300077c82 */ /* 0x000fe20008000000 */
[----:B------:R-:W-:Y:S01]  /*1550*/  UMOV UR16, UR17 ;  /* 0x0000001100107c82 */ /* 0x000fe20008000000 */
[----:B------:R-:W-:-:S02]  /*1560*/  @UP2 USHF.R.U32.HI UR6, URZ, UR9, UR7 ;  /* 0x00000009ff062299 */ /* 0x000fc40008011607 */
[----:B------:R-:W-:Y:S02]  /*1570*/  USHF.R.U32.HI UR13, URZ, UR13, UR16 ;  /* 0x0000000dff0d7299 */ /* 0x000fe40008011610 */
[----:B------:R-:W-:Y:S02]  /*1580*/  USEL UR4, UR45, UR20, !UP0 ;  /* 0x000000142d047287 */ /* 0x000fe4000c000000 */
[----:B------:R-:W-:Y:S02]  /*1590*/  UIMAD UR7, UR5, UR23, URZ ;  /* 0x00000017050772a4 */ /* 0x000fe4000f8e02ff */
[----:B------:R-:W-:Y:S02]  /*15a0*/  USEL UR5, UR46, UR13, !UP1 ;  /* 0x0000000d2e057287 */ /* 0x000fe4000c800000 */
[----:B------:R-:W-:Y:S02]  /*15b0*/  UIMAD UR12, UR6, UR23, URZ ;  /* 0x00000017060c72a4 */ /* 0x000fe4000f8e02ff */
[----:B------:R-:W-:-:S02]  /*15c0*/  UISETP.GE.AND UP0, UPT, UR4, UR7, UPT ;  /* 0x000000070400728c */ /* 0x000fc4000bf06270 */
[----:B------:R-:W-:Y:S02]  /*15d0*/  UIMAD.WIDE.U32 UR10, UR4, UR8, URZ ;  /* 0x00000008040a72a5 */ /* 0x000fe4000f8e00ff */
[----:B------:R-:W-:Y:S02]  /*15e0*/  UISETP.GE.OR UP0, UPT, UR5, UR12, UP0 ;  /* 0x0000000c0500728c */ /* 0x000fe40008706670 */
[----:B------:R-:W-:Y:S02]  /*15f0*/  UIMAD.WIDE.U32 UR12, UR5, UR8, URZ ;  /* 0x00000008050c72a5 */ /* 0x000fe4000f8e00ff */
[----:B------:R-:W-:Y:S01]  /*1600*/  UIADD3 UR10, UPT, UPT, -UR4, URZ, URZ ;  /* 0x000000ff040a7290 */ /* 0x000fe2000fffe1ff */
[----:B------:R-:W-:Y:S01]  /*1610*/  UMOV UR8, UR11 ;  /* 0x0000000b00087c82 */ /* 0x000fe20008000000 */
[----:B------:R-:W-:Y:S02]  /*1620*/  UIADD3 UR11, UPT, UPT, -UR5, URZ, URZ ;  /* 0x000000ff050b7290 */ /* 0x000fe4000fffe1ff */
[----:B------:R-:W-:-:S03]  /*1630*/  USHF.R.U32.HI UR8, URZ, UR9, UR8 ;  /* 0x00000009ff087299 */ /* 0x000fc60008011608 */
[----:B------:R-:W-:Y:S01]  /*1640*/  @!UP0 UMOV UR7, UR13 ;  /* 0x0000000d00078c82 */ /* 0x000fe20008000000 */
[----:B------:R-:W-:Y:S02]  /*1650*/  UIMAD UR45, UR14, UR10, UR45 ;  /* 0x0000000a0e2d72a4 */ /* 0x000fe4000f8e022d */
[----:B------:R-:W-:Y:S02]  /*1660*/  USEL UR8, UR4, UR8, !UP2 ;  /* 0x0000000804087287 */ /* 0x000fe4000d000000 */
[----:B------:R-:W-:Y:S02]  /*1670*/  @!UP0 USHF.R.U32.HI UR7, URZ, UR9, UR7 ;  /* 0x00000009ff078299 */ /* 0x000fe40008011607 */
[----:B------:R-:W-:Y:S02]  /*1680*/  UIADD3 UR9, UPT, UPT, -UR8, URZ, URZ ;  /* 0x000000ff08097290 */ /* 0x000fe4000fffe1ff */
[----:B------:R-:W-:Y:S02]  /*1690*/  @!UP0 USEL UR7, UR5, UR7, !UP2 ;  /* 0x0000000705078287 */ /* 0x000fe4000d000000 */
[----:B------:R-:W-:-:S02]  /*16a0*/  UIMAD UR9, UR23, UR9, UR4 ;  /* 0x00000009170972a4 */ /* 0x000fc4000f8e0204 */
[----:B------:R-:W-:Y:S02]  /*16b0*/  @!UP0 UIADD3 UR8, UPT, UPT, UR8, -UR7, URZ ;  /* 0x8000000708088290 */ /* 0x000fe4000fffe0ff */
[----:B------:R-:W-:Y:S02]  /*16c0*/  @!UP0 UIMAD UR6, UR9, UR6, UR7 ;  /* 0x00000006090682a4 */ /* 0x000fe4000f8e0207 */
[----:B------:R-:W-:Y:S02]  /*16d0*/  @!UP0 UIMAD UR4, UR8, UR23, UR5 ;  /* 0x00000017080482a4 */ /* 0x000fe4000f8e0205 */
[----:B------:R-:W-:Y:S02]  /*16e0*/  UIMAD UR46, UR25, UR11, UR46 ;  /* 0x0000000b192e72a4 */ /* 0x000fe4000f8e022e */
[----:B------:R-:W-:Y:S01]  /*16f0*/  UIMAD UR45, UR4, UR14, UR45 ;  /* 0x0000000e042d72a4 */ /* 0x000fe2000f8e022d */
[----:B------:R-:W-:Y:S02]  /*1700*/  @!UP0 UMOV UR5, UR6 ;  /* 0x0000000600058c82 */ /* 0x000fe40008000000 */
[----:B------:R-:W-:-:S12]  /*1710*/  UIMAD UR46, UR5, UR25, UR46 ;  /* 0x00000019052e72a4 */ /* 0x000fd8000f8e022e */
.L_x_19:
[----:B------:R-:W-:Y:S02]  /*1720*/  UISETP.NE.AND UP1, UPT, UR26, 0x1, UPT ;  /* 0x000000011a00788c */ /* 0x000fe4000bf25270 */
[----:B------:R-:W-:Y:S02]  /*1730*/  UISETP.NE.AND UP0, UPT, UR22, 0x2, UPT ;  /* 0x000000021600788c */ /* 0x000fe4000bf05270 */
[----:B------:R-:W-:-:S05]  /*1740*/  ULOP3.LUT UR21, UR24, 0x800, URZ, 0xc0, !UPT ;  /* 0x0000080018157892 */ /* 0x000fca000f8ec0ff */
[----:B------:R-:W-:Y:S07]  /*1750*/  BRA.U UP1, `(.L_x_20) ;  /* 0x0000000101447547 */ /* 0x000fee000b800000 */
[----:B------:R-:W1:Y:S01]  /*1760*/  LDCU.128 UR8, c[0x0][0xb10] ;  /* 0x00016200ff0877ac */ /* 0x000e620008000c00 */
[----:B------:R-:W2:Y:S01]  /*1770*/  LDCU UR12, c[0x0][0xb0c] ;  /* 0x00016180ff0c77ac */ /* 0x000ea20008000800 */
[----:B------:R-:W3:Y:S01]  /*1780*/  LDCU UR13, c[0x0][0xb20] ;  /* 0x00016400ff0d77ac */ /* 0x000ee20008000800 */
[----:B-1----:R-:W-:Y:S02]  /*1790*/  UIMAD.WIDE.U32 UR6, UR46, UR8, URZ ;  /* 0x000000082e0672a5 */ /* 0x002fe4000f8e00ff */
[----:B------:R-:W-:Y:S02]  /*17a0*/  UIMAD.WIDE.U32 UR4, UR45, UR11, URZ ;  /* 0x0000000b2d0472a5 */ /* 0x000fe4000f8e00ff */
[----:B--2---:R-:W-:Y:S02]  /*17b0*/  UISETP.NE.AND UP2, UPT, UR12, 0x1, UPT ;  /* 0x000000010c00788c */ /* 0x004fe4000bf45270 */
[----:B------:R-:W-:Y:S01]  /*17c0*/  UISETP.NE.AND UP1, UPT, UR10, 0x1, UPT ;  /* 0x000000010a00788c */ /* 0x000fe2000bf25270 */
[----:B------:R-:W-:-:S02]  /*17d0*/  UMOV UR6, UR7 ;  /* 0x0000000700067c82 */ /* 0x000fc40008000000 */
[----:B------:R-:W-:Y:S01]  /*17e0*/  UMOV UR4, UR5 ;  /* 0x0000000500047c82 */ /* 0x000fe20008000000 */
[----:B------:R-:W-:Y:S02]  /*17f0*/  USHF.R.U32.HI UR6, URZ, UR9, UR6 ;  /* 0x00000009ff067299 */ /* 0x000fe40008011606 */
[----:B---3--:R-:W-:Y:S02]  /*1800*/  USHF.R.U32.HI UR4, URZ, UR13, UR4 ;  /* 0x0000000dff047299 */ /* 0x008fe40008011604 */
[----:B------:R-:W-:Y:S02]  /*1810*/  USEL UR5, UR46, UR6, !UP2 ;  /* 0x000000062e057287 */ /* 0x000fe4000d000000 */
[----:B------:R-:W-:-:S04]  /*1820*/  USEL UR4, UR45, UR4, !UP1 ;  /* 0x000000042d047287 */ /* 0x000fc8000c800000 */
[----:B------:R-:W-:Y:S02]  /*1830*/  UIADD3 UR6, UPT, UPT, UR5, -UR4, URZ ;  /* 0x8000000405067290 */ /* 0x000fe4000fffe0ff */
[----:B------:R-:W-:Y:S02]  /*1840*/  UIADD3 UR4, UPT, UPT, -UR5, UR4, URZ ;  /* 0x0000000405047290 */ /* 0x000fe4000fffe1ff */
[----:B------:R-:W-:Y:S02]  /*1850*/  UIMAD UR45, UR6, UR10, UR45 ;  /* 0x0000000a062d72a4 */ /* 0x000fe4000f8e022d */
[----:B------:R-:W-:-:S12]  /*1860*/  UIMAD UR46, UR4, UR12, UR46 ;  /* 0x0000000c042e72a4 */ /* 0x000fd8000f8e022e */
.L_x_20:
[----:B------:R-:W-:Y:S05]  /*1870*/  BRA.U !UP5, `(.L_x_21) ;  /* 0x000000010d0c7547 */ /* 0x000fea000b800000 */
[----:B------:R-:W-:Y:S01]  /*1880*/  UCGABAR_WAIT ;  /* 0x0000000000007dc7 */ /* 0x000fe20008000000 */
[----:B------:R-:W-:Y:S01]  /*1890*/  CCTL.IVALL ;  /* 0x00000000ff00798f */ /* 0x000fe20002000000 */
[----:B------:R-:W-:Y:S05]  /*18a0*/  BRA `(.L_x_22) ;  /* 0x0000000000047947 */ /* 0x000fea0003800000 */
.L_x_21:
[----:B------:R-:W-:Y:S06]  /*18b0*/  BAR.SYNC.DEFER_BLOCKING 0x0 ;  /* 0x0000000000007b1d */ /* 0x000fec0000010000 */
.L_x_22:
[----:B------:R-:W-:Y:S05]  /*18c0*/  BRA.U UP0, `(.L_x_23) ;  /* 0x0000001d00f87547 */ /* 0x000fea000b800000 */
[----:B------:R-:W1:Y:S01]  /*18d0*/  LDCU UR6, c[0x0][0x38c] ;  /* 0x00007180ff0677ac */ /* 0x000e620008000800 */
[----:B------:R-:W-:Y:S01]  /*18e0*/  PLOP3.LUT P1, PT, PT, PT, UP3, 0x80, 0x8 ;  /* 0x000000000008781c */ /* 0x000fe20003f2f038 */
[----:B------:R-:W-:Y:S01]  /*18f0*/  IMAD.MOV.U32 R12, RZ, RZ, 0x1 ;  /* 0x00000001ff0c7424 */ /* 0x000fe200078e00ff */
[----:B------:R-:W-:Y:S01]  /*1900*/  ISETP.EQ.OR P2, PT, R0, RZ, P3 ;  /* 0x000000ff0000720c */ /* 0x000fe20001f42670 */
[----:B------:R-:W-:Y:S01]  /*1910*/  UISETP.NE.AND UP1, UPT, UR22, URZ, UPT ;  /* 0x000000ff1600728c */ /* 0x000fe2000bf25270 */
[----:B------:R-:W-:Y:S02]  /*1920*/  PLOP3.LUT P1, PT, P1, PT, PT, 0x8, 0x80 ;  /* 0x000000000080781c */ /* 0x000fe40000f2e170 */
[----:B------:R-:W-:Y:S01]  /*1930*/  CS2R R10, SRZ ;  /* 0x00000000000a7805 */ /* 0x000fe2000001ff00 */
[----:B------:R-:W-:Y:S01]  /*1940*/  IMAD.MOV.U32 R9, RZ, RZ, RZ ;  /* 0x000000ffff097224 */ /* 0x000fe200078e00ff */
[----:B------:R-:W2:Y:S01]  /*1950*/  LDCU UR39, c[0x0][0x370] ;  /* 0x00006e00ff2777ac */ /* 0x000ea20008000800 */
[----:B------:R-:W-:Y:S01]  /*1960*/  IMAD.MOV.U32 R8, RZ, RZ, 0x1 ;  /* 0x00000001ff087424 */ /* 0x000fe200078e00ff */
[----:B------:R-:W3:Y:S01]  /*1970*/  LDCU.64 UR28, c[0x0][0x348] ;  /* 0x00006900ff1c77ac */ /* 0x000ee20008000a00 */
[----:B------:R-:W-:-:S02]  /*1980*/  USHF.R.U32.HI UR44, URZ, 0x6, UR21 ;  /* 0x00000006ff2c7899 */ /* 0x000fc40008011615 */
[----:B-1----:R-:W-:Y:S02]  /*1990*/  UIADD3 UR5, UPT, UPT, UR6, 0x3f, URZ ;  /* 0x0000003f06057890 */ /* 0x002fe4000fffe0ff */
[----:B------:R-:W-:Y:S02]  /*19a0*/  UIADD3 UR47, UPT, UPT, UR6, 0x7e, URZ ;  /* 0x0000007e062f7890 */ /* 0x000fe4000fffe0ff */
[----:B------:R-:W-:Y:S01]  /*19b0*/  USHF.R.S32.HI UR4, URZ, 0x1f, UR5 ;  /* 0x0000001fff047899 */ /* 0x000fe20008011405 */
[----:B------:R-:W1:Y:S03]  /*19c0*/  LDCU UR38, c[0x0][0x374] ;  /* 0x00006e80ff2677ac */ /* 0x000e660008000800 */
[----:B------:R-:W-:Y:S02]  /*19d0*/  ULEA.HI UR4, UR4, UR5, URZ, 0x6 ;  /* 0x0000000504047291 */ /* 0x000fe4000f8f30ff */
[----:B------:R-:W-:-:S02]  /*19e0*/  USEL UR25, UR34, 0x2, UP1 ;  /* 0x0000000222197887 */ /* 0x000fc40008800000 */
[----:B------:R-:W-:Y:S02]  /*19f0*/  USHF.R.S32.HI UR42, URZ, 0x6, UR4 ;  /* 0x00000006ff2a7899 */ /* 0x000fe40008011404 */
[----:B------:R-:W-:Y:S02]  /*1a00*/  UIADD3 UR4, UPT, UPT, UR6, -0x1, URZ ;  /* 0xffffffff06047890 */ /* 0x000fe4000fffe0ff */
[----:B------:R-:W-:Y:S02]  /*1a10*/  UISETP.LT.U32.AND UP0, UPT, UR42, 0x1b, UPT ;  /* 0x0000001b2a00788c */ /* 0x000fe4000bf01070 */
[----:B------:R-:W-:Y:S02]  /*1a20*/  UISETP.GE.U32.AND UP2, UPT, UR4, -0x7f, UPT ;  /* 0xffffff810400788c */ /* 0x000fe4000bf46070 */
[----:B------:R-:W-:Y:S01]  /*1a30*/  USEL UR41, UR42, 0x1b, UP0 ;  /* 0x0000001b2a297887 */ /* 0x000fe20008000000 */
[----:B------:R-:W-:-:S03]  /*1a40*/  UMOV UR5, URZ ;  /* 0x000000ff00057c82 */ /* 0x000fc60008000000 */
[----:B------:R-:W-:Y:S02]  /*1a50*/  UIADD3 UR24, UPT, UPT, UR41, -0x1, URZ ;  /* 0xffffffff29187890 */ /* 0x000fe4000fffe0ff */
[----:B------:R-:W-:-:S03]  /*1a60*/  UIADD3 UR43, UPT, UPT, UR42, -UR41, URZ ;  /* 0x800000292a2b7290 */ /* 0x000fc6000fffe0ff */
[----:B------:R-:W-:-:S04]  /*1a70*/  @UP2 UIADD3 UR24, UPT, UPT, UR41, URZ, URZ ;  /* 0x000000ff29182290 */ /* 0x000fc8000fffe0ff */
[----:B-123--:R-:W-:-:S12]  /*1a80*/  UIADD3 UR24, UPT, UPT, UR24, 0x1, URZ ;  /* 0x0000000118187890 */ /* 0x00efd8000fffe0ff */
.L_x_43:
[----:B------:R-:W-:Y:S01]  /*1a90*/  UISETP.NE.AND UP0, UPT, UR48, URZ, UPT ;  /* 0x000000ff3000728c */ /* 0x000fe2000bf05270 */
[----:B------:R-:W1:Y:S08]  /*1aa0*/  S2UR UR48, SR_CgaCtaId ;  /* 0x00000000003079c3 */ /* 0x000e700000008800 */
[----:B------:R-:W-:Y:S05]  /*1ab0*/  BRA.U UP0, `(.L_x_24) ;  /* 0x0000000100347547 */ /* 0x000fea000b800000 */
[----:B------:R-:W2:Y:S01]  /*1ac0*/  S2R R0, SR_CgaCtaId ;  /* 0x0000000000007919 */ /* 0x000ea20000008800 */
[----:B------:R-:W-:-:S04]  /*1ad0*/  MOV R2, 0x400 ;  /* 0x0000040000027802 */ /* 0x000fc80000000f00 */
[----:B--2---:R-:W-:Y:S02]  /*1ae0*/  LEA R0, R0, R2, 0x18 ;  /* 0x0000000200007211 */ /* 0x004fe400078ec0ff */
[----:B------:R-:W-:-:S03]  /*1af0*/  SHF.L.U32 R2, R8, 0x1f, RZ ;  /* 0x0000001f08027819 */ /* 0x000fc600000006ff */
[----:B------:R-:W-:-:S04]  /*1b00*/  IMAD R0, R9, 0x8, R0 ;  /* 0x0000000809007824 */ /* 0x000fc800078e0200 */
[----:B------:R-:W2:Y:S02]  /*1b10*/  SYNCS.PHASECHK.TRANS64.TRYWAIT P0, [R0+URZ+0x240], R2 ;  /* 0x00024002000075a7 */ /* 0x000ea400080011ff */
[----:B--2---:R-:W-:Y:S05]  /*1b20*/  @!P0 BRA `(.L_x_25) ;  /* 0x0000005c00048947 */ /* 0x004fea0003800000 */
.L_x_126:
[----:B------:R-:W-:Y:S01]  /*1b30*/  VIADD R9, R9, 0x1 ;  /* 0x0000000109097836 */ /* 0x000fe20000000000 */
[----:B------:R2:W-:Y:S04]  /*1b40*/  SYNCS.ARRIVE.TRANS64.A1T0 RZ, [R0+URZ+0x230], RZ ;  /* 0x000230ff00ff79a7 */ /* 0x0005e800081000ff */
[----:B------:R-:W-:-:S04]  /*1b50*/  ISETP.NE.AND P0, PT, R9, 0x2, PT ;  /* 0x000000020900780c */ /* 0x000fc80003f05270 */
[----:B------:R-:W-:Y:S02]  /*1b60*/  SEL R9, R9, RZ, P0 ;  /* 0x000000ff09097207 */ /* 0x000fe40000000000 */
[----:B--2---:R-:W-:-:S04]  /*1b70*/  SEL R0, RZ, 0x1, P0 ;  /* 0x00000001ff007807 */ /* 0x004fc80000000000 */
[----:B------:R-:W-:-:S07]  /*1b80*/  LOP3.LUT R8, R8, R0, RZ, 0x3c, !PT ;  /* 0x0000000008087212 */ /* 0x000fce00078e3cff */
.L_x_24:
[----:B------:R-:W-:Y:S01]  /*1b90*/  UMOV UR6, 0x400 ;  /* 0x0000040000067882 */ /* 0x000fe20000000000 */
[----:B------:R-:W-:Y:S01]  /*1ba0*/  SHF.L.U32 R0, R12, 0x1f, RZ ;  /* 0x0000001f0c007819 */ /* 0x000fe200000006ff */
[----:B-1----:R-:W-:Y:S02]  /*1bb0*/  ULEA UR6, UR48, UR6, 0x18 ;  /* 0x0000000630067291 */ /* 0x002fe4000f8ec0ff */
[----:B------:R-:W-:Y:S02]  /*1bc0*/  UISETP.GE.U32.AND UP0, UPT, UR47, 0x7f, UPT ;  /* 0x0000007f2f00788c */ /* 0x000fe4000bf06070 */
[----:B------:R-:W-:Y:S02]  /*1bd0*/  ULEA UR4, UR5, UR6, 0x3 ;  /* 0x0000000605047291 */ /* 0x000fe4000f8e18ff */
[----:B------:R-:W-:Y:S02]  /*1be0*/  USHF.L.U32 UR11, UR45, 0x6, URZ ;  /* 0x000000062d0b7899 */ /* 0x000fe400080006ff */
[----:B------:R-:W-:Y:S01]  /*1bf0*/  ULEA UR35, UR46, UR44, 0x6 ;  /* 0x0000002c2e237291 */ /* 0x000fe2000f8e30ff */
[----:B------:R-:W-:-:S04]  /*1c00*/  UMOV UR13, URZ ;  /* 0x000000ff000d7c82 */ /* 0x000fc80008000000 */
[----:B------:R1:W2:Y:S01]  /*1c10*/  SYNCS.PHASECHK.TRANS64.TRYWAIT P0, [UR4+0xd8], R0 ;  /* 0x0000d800ff0075a7 */ /* 0x0002a20008001104 */
[----:B------:R-:W-:Y:S06]  /*1c20*/  BRA.U !UP0, `(.L_x_26) ;  /* 0x0000000108bc7547 */ /* 0x000fec000b800000 */
[----:B------:R-:W-:Y:S01]  /*1c30*/  UMOV UR7, URZ ;  /* 0x000000ff00077c82 */ /* 0x000fe20008000000 */
[----:B------:R-:W-:-:S05]  /*1c40*/  UMOV UR4, UR5 ;  /* 0x0000000500047c82 */ /* 0x000fca0008000000 */
.L_x_32:
[----:B------:R-:W-:Y:S01]  /*1c50*/  ULEA UR33, UR4, UR6, 0x3 ;  /* 0x0000000604217291 */ /* 0x000fe2000f8e18ff */
[----:B--2---:R-:W-:Y:S01]  /*1c60*/  @!P3 MOV R2, 0x2000 ;  /* 0x000020000002b802 */ /* 0x004fe20000000f00 */
[----:B--2-4-:R-:W-:Y:S10]  /*1c70*/  @P0 BRA `(.L_x_27) ;  /* 0x00000000000c0947 */ /* 0x014ff40003800000 */
[----:B------:R-:W-:-:S04]  /*1c80*/  SHF.L.U32 R3, R12, 0x1f, RZ ;  /* 0x0000001f0c037819 */ /* 0x000fc800000006ff */
[----:B------:R-:W2:Y:S02]  /*1c90*/  SYNCS.PHASECHK.TRANS64.TRYWAIT P0, [UR33+0xd8], R3 ;  /* 0x0000d803ff0075a7 */ /* 0x000ea40008001121 */
[----:B--2---:R-:W-:Y:S05]  /*1ca0*/  @!P0 BRA `(.L_x_28) ;  /* 0x0000005800b88947 */ /* 0x004fea0003800000 */
.L_x_27:
[----:B------:R2:W-:Y:S01]  /*1cb0*/  @!P3 SYNCS.ARRIVE.TRANS64 RZ, [UR33], R2 ;  /* 0x00000002ffffb9a7 */ /* 0x0005e20008000021 */
[----:B------:R-:W-:-:S04]  /*1cc0*/  ULOP3.LUT UR5, UR25, 0x2, URZ, 0xfc, !UPT ;  /* 0x0000000219057892 */ /* 0x000fc8000f8efcff */
[----:B------:R-:W-:-:S09]  /*1cd0*/  UISETP.NE.AND UP0, UPT, UR5, 0x2, UPT ;  /* 0x000000020500788c */ /* 0x000fd2000bf05270 */
[----:B------:R-:W-:Y:S05]  /*1ce0*/  BRA.U UP0, `(.L_x_29) ;  /* 0x0000000100047547 */ /* 0x000fea000b800000 */
[----:B------:R-:W-:Y:S05]  /*1cf0*/  BPT.TRAP 0x1 ;  /* 0x000000040000795c */ /* 0x000fea0000300000 */
.L_x_29:
[----:B------:R-:W-:Y:S04]  /*1d00*/  BSSY.RECONVERGENT B0, `(.L_x_30) ;  /* 0x0000003000007945 */ /* 0x000fe80003800200 */
[----:B------:R-:W-:Y:S05]  /*1d10*/  @P2 BRA `(.L_x_31) ;  /* 0x0000000000042947 */ /* 0x000fea0003800000 */
[----:B------:R-:W-:Y:S05]  /*1d20*/  BPT.TRAP 0x1 ;  /* 0x000000040000795c */ /* 0x000fea0000300000 */
.L_x_31:
[----:B------:R-:W-:Y:S05]  /*1d30*/  BSYNC.RECONVERGENT B0 ;  /* 0x0000000000007941 */ /* 0x000fea0003800200 */
.L_x_30:
[----:B------:R-:W-:Y:S02]  /*1d40*/  UIADD3 UR5, UPT, UPT, UR4, 0x1, URZ ;  /* 0x0000000104057890 */ /* 0x000fe4000fffe0ff */
[----:B------:R-:W-:Y:S02]  /*1d50*/  UIADD3 UR16, UP1, UPT, UR28, 0x80, URZ ;  /* 0x000000801c107890 */ /* 0x000fe4000ff3e0ff */
[----:B------:R-:W-:Y:S02]  /*1d60*/  UISETP.NE.AND UP0, UPT, UR5, 0x1b, UPT ;  /* 0x0000001b0500788c */ /* 0x000fe4000bf05270 */
[----:B------:R-:W-:Y:S02]  /*1d70*/  USHF.L.U32 UR34, UR7, 0x6, URZ ;  /* 0x0000000607227899 */ /* 0x000fe400080006ff */
[----:B------:R-:W-:Y:S02]  /*1d80*/  USEL UR9, URZ, 0x1, UP0 ;  /* 0x00000001ff097887 */ /* 0x000fe40008000000 */
[----:B------:R-:W-:-:S02]  /*1d90*/  USEL UR5, UR5, URZ, UP0 ;  /* 0x000000ff05057287 */ /* 0x000fc40008000000 */
[----:B------:R-:W-:Y:S02]  /*1da0*/  UIADD3 UR14, UP0, UPT, UR28, 0x180, URZ ;  /* 0x000001801c0e7890 */ /* 0x000fe4000ff1e0ff */
[----:B------:R-:W-:Y:S01]  /*1db0*/  ULEA UR8, UR5, UR6, 0x3 ;  /* 0x0000000605087291 */ /* 0x000fe2000f8e18ff */
[----:B------:R-:W-:Y:S01]  /*1dc0*/  LOP3.LUT R12, R12, UR9, RZ, 0x3c, !PT ;  /* 0x000000090c0c7c12 */ /* 0x000fe2000f8e3cff */
[----:B------:R-:W-:Y:S02]  /*1dd0*/  UIADD3.X UR17, UPT, UPT, URZ, UR29, URZ, UP1, !UPT ;  /* 0x0000001dff117290 */ /* 0x000fe40008ffe4ff */
[----:B------:R-:W-:Y:S01]  /*1de0*/  UIADD3.X UR15, UPT, UPT, URZ, UR29, URZ, UP0, !UPT ;  /* 0x0000001dff0f7290 */ /* 0x000fe200087fe4ff */
[----:B-1----:R-:W-:Y:S01]  /*1df0*/  SHF.L.U32 R0, R12, 0x1f, RZ ;  /* 0x0000001f0c007819 */ /* 0x002fe200000006ff */
[----:B------:R-:W-:Y:S01]  /*1e00*/  UMOV UR18, 0x0 ;  /* 0x0000000000127882 */ /* 0x000fe20000000000 */
[----:B------:R-:W-:Y:S01]  /*1e10*/  UMOV UR19, 0x10000000 ;  /* 0x1000000000137882 */ /* 0x000fe20000000000 */
[----:B------:R-:W-:Y:S01]  /*1e20*/  UMOV UR12, UR36 ;  /* 0x00000024000c7c82 */ /* 0x000fe20008000000 */
[----:B------:R3:W4:Y:S01]  /*1e30*/  SYNCS.PHASECHK.TRANS64.TRYWAIT P0, [UR8+0xd8], R0 ;  /* 0x0000d800ff0075a7 */ /* 0x0007220008001108 */
[----:B------:R-:W-:Y:S01]  /*1e40*/  USHF.L.U32 UR8, UR4, 0xc, URZ ;  /* 0x0000000c04087899 */ /* 0x000fe200080006ff */
[----:B------:R-:W-:-:S02]  /*1e50*/  UMOV UR9, UR33 ;  /* 0x0000002100097c82 */ /* 0x000fc40008000000 */
[----:B------:R-:W-:Y:S01]  /*1e60*/  UMOV UR4, 0x30000 ;  /* 0x0003000000047882 */ /* 0x000fe20000000000 */
[----:B------:R-:W-:Y:S02]  /*1e70*/  ULOP3.LUT UR32, UR8, UR21, URZ, 0xfc, !UPT ;  /* 0x0000001508207292 */ /* 0x000fe4000f8efcff */
[----:B------:R-:W-:Y:S02]  /*1e80*/  UIADD3 UR8, UPT, UPT, UR6, 0x1d600, UR8 ;  /* 0x0001d60006087890 */ /* 0x000fe4000fffe008 */
[----:B------:R-:W-:Y:S01]  /*1e90*/  UIADD3 UR32, UPT, UPT, UR6, 0x2600, UR32 ;  /* 0x0000260006207890 */ /* 0x000fe2000fffe020 */
[----:B------:R-:W-:Y:S01]  /*1ea0*/  UMOV UR10, UR34 ;  /* 0x00000022000a7c82 */ /* 0x000fe20008000000 */
[----:B------:R-:W-:Y:S01]  /*1eb0*/  UIADD3 UR7, UPT, UPT, UR7, 0x1, URZ ;  /* 0x0000000107077890 */ /* 0x000fe2000fffe0ff */
[----:B------:R-:W-:-:S03]  /*1ec0*/  UMOV UR13, UR24 ;  /* 0x00000018000d7c82 */ /* 0x000fc60008000000 */
[----:B------:R-:W-:-:S03]  /*1ed0*/  UISETP.NE.AND UP0, UPT, UR7, UR24, UPT ;  /* 0x000000180700728c */ /* 0x000fc6000bf05270 */
[----:B------:R1:W-:Y:S01]  /*1ee0*/  UTMALDG.3D.MULTICAST [UR32], [UR16], UR4, desc[UR18] ;  /* 0x00001220100073b4 */ /* 0x0003e20008011804 */
[----:B------:R3:W-:Y:S01]  /*1ef0*/  UTMALDG.3D [UR8], [UR14], desc[UR18] ;  /* 0x000012080e0075b4 */ /* 0x0007e20008011000 */
[----:B-1----:R-:W-:-:S04]  /*1f00*/  UMOV UR4, UR5 ;  /* 0x0000000500047c82 */ /* 0x002fc80008000000 */
[----:B---3--:R-:W-:Y:S05]  /*1f10*/  BRA.U UP0, `(.L_x_32) ;  /* 0xfffffffd004c7547 */ /* 0x008fea000b83ffff */
.L_x_26:
[----:B------:R-:W-:Y:S01]  /*1f20*/  ULEA UR4, UR5, UR6, 0x3 ;  /* 0x0000000605047291 */ /* 0x000fe2000f8e18ff */
[----:B-1----:R-:W-:Y:S01]  /*1f30*/  SHF.L.U32 R0, R12, 0x1f, RZ ;  /* 0x0000001f0c007819 */ /* 0x002fe200000006ff */
[----:B------:R-:W-:Y:S01]  /*1f40*/  @!P1 SYNCS.ARRIVE.TRANS64.A1T0 RZ, [UR6+0x1c8], RZ ;  /* 0x0001c8ffffff99a7 */ /* 0x000fe20008100006 */
[----:B------:R-:W-:-:S06]  /*1f50*/  UISETP.GT.AND UP0, UPT, UR42, UR41, UPT ;  /* 0x000000292a00728c */ /* 0x000fcc000bf04270 */
[----:B--2-4-:R1:W2:Y:S03]  /*1f60*/  SYNCS.PHASECHK.TRANS64.TRYWAIT P0, [UR4+0xd8], R0 ;  /* 0x0000d800ff0075a7 */ /* 0x0142a60008001104 */
[----:B------:R-:W-:Y:S05]  /*1f70*/  BRA.U !UP0, `(.L_x_33) ;  /* 0x0000000108c07547 */ /* 0x000fea000b800000 */
[----:B------:R-:W-:Y:S01]  /*1f80*/  UIADD3 UR26, UPT, UPT, UR43, UR13, URZ ;  /* 0x0000000d2b1a7290 */ /* 0x000fe2000fffe0ff */
[----:B------:R-:W-:-:S11]  /*1f90*/  UMOV UR4, UR5 ;  /* 0x0000000500047c82 */ /* 0x000fd60008000000 */
.L_x_39:
[----:B------:R-:W-:Y:S01]  /*1fa0*/  ULEA UR17, UR4, UR6, 0x3 ;  /* 0x0000000604117291 */ /* 0x000fe2000f8e18ff */
[----:B--2---:R-:W-:Y:S01]  /*1fb0*/  @!P3 MOV R2, 0x2000 ;  /* 0x000020000002b802 */ /* 0x004fe20000000f00 */
[----:B--2-4-:R-:W-:Y:S10]  /*1fc0*/  @P0 BRA `(.L_x_34) ;  /* 0x00000000000c0947 */ /* 0x014ff40003800000 */
[----:B------:R-:W-:-:S04]  /*1fd0*/  SHF.L.U32 R3, R12, 0x1f, RZ ;  /* 0x0000001f0c037819 */ /* 0x000fc800000006ff */
[----:B------:R-:W2:Y:S02]  /*1fe0*/  SYNCS.PHASECHK.TRANS64.TRYWAIT P0, [UR17+0xd8], R3 ;  /* 0x0000d803ff0075a7 */ /* 0x000ea40008001111 */
[----:B--2---:R-:W-:Y:S05]  /*1ff0*/  @!P0 BRA `(.L_x_35) ;  /* 0x0000005400fc8947 */ /* 0x004fea0003800000 */
.L_x_34:
[----:B------:R2:W-:Y:S01]  /*2000*/  @!P3 SYNCS.ARRIVE.TRANS64 RZ, [UR17], R2 ;  /* 0x00000002ffffb9a7 */ /* 0x0005e20008000011 */
[----:B------:R-:W-:-:S04]  /*2010*/  ULOP3.LUT UR5, UR25, 0x2, URZ, 0xfc, !UPT ;  /* 0x0000000219057892 */ /* 0x000fc8000f8efcff */
[----:B------:R-:W-:-:S09]  /*2020*/  UISETP.NE.AND UP0, UPT, UR5, 0x2, UPT ;  /* 0x000000020500788c */ /* 0x000fd2000bf05270 */
[----:B------:R-:W-:Y:S05]  /*2030*/  BRA.U UP0, `(.L_x_36) ;  /* 0x0000000100047547 */ /* 0x000fea000b800000 */
[----:B------:R-:W-:Y:S05]  /*2040*/  BPT.TRAP 0x1 ;  /* 0x000000040000795c */ /* 0x000fea0000300000 */
.L_x_36:
[----:B------:R-:W-:Y:S04]  /*2050*/  BSSY.RECONVERGENT B0, `(.L_x_37) ;  /* 0x0000003000007945 */ /* 0x000fe80003800200 */
[----:B------:R-:W-:Y:S05]  /*2060*/  @P2 BRA `(.L_x_38) ;  /* 0x0000000000042947 */ /* 0x000fea0003800000 */
[----:B------:R-:W-:Y:S05]  /*2070*/  BPT.TRAP 0x1 ;  /* 0x000000040000795c */ /* 0x000fea0000300000 */
.L_x_38:
[----:B------:R-:W-:Y:S05]  /*2080*/  BSYNC.RECONVERGENT B0 ;  /* 0x0000000000007941 */ /* 0x000fea0003800200 */
.L_x_37:
[----:B------:R-:W-:Y:S02]  /*2090*/  UIADD3 UR5, UPT, UPT, UR4, 0x1, URZ ;  /* 0x0000000104057890 */ /* 0x000fe4000fffe0ff */
[----:B------:R-:W-:Y:S02]  /*20a0*/  UIADD3 UR14, UP1, UPT, UR28, 0x80, URZ ;  /* 0x000000801c0e7890 */ /* 0x000fe4000ff3e0ff */
[----:B------:R-:W-:Y:S02]  /*20b0*/  UISETP.NE.AND UP0, UPT, UR5, 0x1b, UPT ;  /* 0x0000001b0500788c */ /* 0x000fe4000bf05270 */
[----:B------:R-:W-:Y:S02]  /*20c0*/  USHF.L.U32 UR18, UR13, 0x6, URZ ;  /* 0x000000060d127899 */ /* 0x000fe400080006ff */
[----:B------:R-:W-:Y:S02]  /*20d0*/  USEL UR8, URZ, 0x1, UP0 ;  /* 0x00000001ff087887 */ /* 0x000fe40008000000 */
[----:B------:R-:W-:-:S02]  /*20e0*/  USEL UR5, UR5, URZ, UP0 ;  /* 0x000000ff05057287 */ /* 0x000fc40008000000 */
[----:B------:R-:W-:Y:S02]  /*20f0*/  UIADD3 UR22, UP0, UPT, UR28, 0x180, URZ ;  /* 0x000001801c167890 */ /* 0x000fe4000ff1e0ff */
[----:B------:R-:W-:Y:S01]  /*2100*/  LOP3.LUT R12, R12, UR8, RZ, 0x3c, !PT ;  /* 0x000000080c0c7c12 */ /* 0x000fe2000f8e3cff */
[----:B------:R-:W-:Y:S02]  /*2110*/  USHF.L.U32 UR8, UR4, 0xc, URZ ;  /* 0x0000000c04087899 */ /* 0x000fe400080006ff */
[----:B------:R-:W-:Y:S01]  /*2120*/  ULEA UR7, UR5, UR6, 0x3 ;  /* 0x0000000605077291 */ /* 0x000fe2000f8e18ff */
[----:B-1----:R-:W-:Y:S01]  /*2130*/  SHF.L.U32 R0, R12, 0x1f, RZ ;  /* 0x0000001f0c007819 */ /* 0x002fe200000006ff */
[----:B------:R-:W-:Y:S02]  /*2140*/  ULOP3.LUT UR16, UR8, UR21, URZ, 0xfc, !UPT ;  /* 0x0000001508107292 */ /* 0x000fe4000f8efcff */
[----:B------:R-:W-:Y:S02]  /*2150*/  UIADD3.X UR15, UPT, UPT, URZ, UR29, URZ, UP1, !UPT ;  /* 0x0000001dff0f7290 */ /* 0x000fe40008ffe4ff */
[----:B------:R-:W-:-:S02]  /*2160*/  UIADD3 UR16, UPT, UPT, UR6, 0x2600, UR16 ;  /* 0x0000260006107890 */ /* 0x000fc4000fffe010 */
[----:B------:R-:W-:Y:S01]  /*2170*/  UIADD3 UR8, UPT, UPT, UR6, 0x1d600, UR8 ;  /* 0x0001d60006087890 */ /* 0x000fe2000fffe008 */
[----:B------:R3:W4:Y:S01]  /*2180*/  SYNCS.PHASECHK.TRANS64.TRYWAIT P0, [UR7+0xd8], R0 ;  /* 0x0000d800ff0075a7 */ /* 0x0007220008001107 */
[----:B------:R-:W-:Y:S01]  /*2190*/  UIADD3.X UR23, UPT, UPT, URZ, UR29, URZ, UP0, !UPT ;  /* 0x0000001dff177290 */ /* 0x000fe200087fe4ff */
[----:B------:R-:W-:Y:S01]  /*21a0*/  UMOV UR4, 0x30000 ;  /* 0x0003000000047882 */ /* 0x000fe20000000000 */
[----:B------:R-:W-:Y:S01]  /*21b0*/  UMOV UR30, 0x0 ;  /* 0x00000000001e7882 */ /* 0x000fe20000000000 */
[----:B------:R-:W-:Y:S01]  /*21c0*/  UMOV UR31, 0x10000000 ;  /* 0x10000000001f7882 */ /* 0x000fe20000000000 */
[----:B------:R-:W-:Y:S01]  /*21d0*/  UMOV UR19, UR35 ;  /* 0x0000002300137c82 */ /* 0x000fe20008000000 */
[----:B------:R-:W-:Y:S01]  /*21e0*/  UMOV UR20, UR36 ;  /* 0x0000002400147c82 */ /* 0x000fe20008000000 */
[----:B------:R-:W-:Y:S01]  /*21f0*/  UMOV UR12, UR36 ;  /* 0x00000024000c7c82 */ /* 0x000fe20008000000 */
[----:B------:R-:W-:Y:S01]  /*2200*/  UMOV UR9, UR17 ;  /* 0x0000001100097c82 */ /* 0x000fe20008000000 */
[----:B------:R-:W-:Y:S01]  /*2210*/  UMOV UR10, UR18 ;  /* 0x00000012000a7c82 */ /* 0x000fe20008000000 */
[----:B------:R1:W-:Y:S01]  /*2220*/  UTMALDG.3D.MULTICAST [UR16], [UR14], UR4, desc[UR30] ;  /* 0x00001e100e0073b4 */ /* 0x0003e20008011804 */
[----:B------:R-:W-:-:S04]  /*2230*/  UIADD3 UR13, UPT, UPT, UR13, 0x1, URZ ;  /* 0x000000010d0d7890 */ /* 0x000fc8000fffe0ff */
[----:B------:R-:W-:Y:S01]  /*2240*/  UISETP.NE.AND UP0, UPT, UR13, UR26, UPT ;  /* 0x0000001a0d00728c */ /* 0x000fe2000bf05270 */
[----:B------:R3:W-:Y:S01]  /*2250*/  UTMALDG.3D [UR8], [UR22], desc[UR30] ;  /* 0x00001e08160075b4 */ /* 0x0007e20008011000 */
[----:B-1----:R-:W-:-:S07]  /*2260*/  UMOV UR4, UR5 ;  /* 0x0000000500047c82 */ /* 0x002fce0008000000 */
[----:B---3--:R-:W-:Y:S05]  /*2270*/  BRA.U UP0, `(.L_x_39) ;  /* 0xfffffffd00487547 */ /* 0x008fea000b83ffff */
.L_x_33:
[C---:B------:R-:W-:Y:S01]  /*2280*/  LEA R3, R11.reuse, UR6, 0x3 ;  /* 0x000000060b037c11 */ /* 0x040fe2000f8e18ff */
[----:B------:R-:W-:Y:S01]  /*2290*/  NOP ;  /* 0x0000000000007918 */ /* 0x000fe20000000000 */
[----:B-1----:R-:W-:Y:S02]  /*22a0*/  SHF.L.U32 R0, R10, 0x1f, RZ ;  /* 0x0000001f0a007819 */ /* 0x002fe400000006ff */
[----:B------:R-:W-:Y:S02]  /*22b0*/  LEA R4, R11, UR6, 0x4 ;  /* 0x000000060b047c11 */ /* 0x000fe4000f8e20ff */
[----:B--2-4-:R-:W1:Y:S02]  /*22c0*/  SYNCS.PHASECHK.TRANS64.TRYWAIT P0, [R3+URZ+0x1d0], R0 ;  /* 0x0001d000030075a7 */ /* 0x014e6400080011ff */
[----:B-1----:R-:W-:Y:S05]  /*22d0*/  @!P0 BRA `(.L_x_40) ;  /* 0x00000054005c8947 */ /* 0x002fea0003800000 */
.L_x_129:
[----:B------:R-:W2:Y:S01]  /*22e0*/  LDS.128 R4, [R4+0x260] ;  /* 0x0002600004047984 */ /* 0x000ea20000000c00 */
[----:B------:R-:W-:Y:S01]  /*22f0*/  UISETP.GE.AND UP0, UPT, UR40, 0x1, UPT ;  /* 0x000000012800788c */ /* 0x000fe2000bf06270 */
[----:B------:R-:W-:Y:S01]  /*2300*/  @!PT LDS RZ, [RZ] ;  /* 0x00000000fffff984 */ /* 0x000fe20000000800 */
[----:B------:R-:W-:Y:S01]  /*2310*/  @!PT LDS RZ, [RZ] ;  /* 0x00000000fffff984 */ /* 0x000fe20000000800 */
[----:B------:R-:W-:Y:S01]  /*2320*/  @!PT LDS RZ, [RZ] ;  /* 0x00000000fffff984 */ /* 0x000fe20000000800 */
[----:B------:R-:W-:Y:S01]  /*2330*/  @!PT LDS RZ, [RZ] ;  /* 0x00000000fffff984 */ /* 0x000fe20000000800 */
[----:B------:R3:W-:Y:S06]  /*2340*/  MEMBAR.ALL.CTA ;  /* 0x0000000000007992 */ /* 0x0007ec0000008000 */
[----:B---3--:R-:W3:Y:S01]  /*2350*/  FENCE.VIEW.ASYNC.S ;  /* 0x00000000000073c6 */ /* 0x008ee20000000000 */
[----:B--2---:R-:W-:-:S13]  /*2360*/  LOP3.LUT P0, RZ, R6, 0x1, RZ, 0xc0, !PT ;  /* 0x0000000106ff7812 */ /* 0x004fda000780c0ff */
[----:B---3--:R-:W-:Y:S01]  /*2370*/  VOTEU.ANY UP1, P0 ;  /* 0x0000000000ff7886 */ /* 0x008fe20000020100 */
[----:B------:R-:W-:-:S13]  /*2380*/  PLOP3.LUT P0, PT, PT, PT, UP1, 0x80, 0x8 ;  /* 0x000000000008781c */ /* 0x000fda0003f0f018 */
[----:B-1----:R-:W-:Y:S02]  /*2390*/  @P0 LOP3.LUT R0, R5, 0xffff, RZ, 0xc0, !PT ;  /* 0x0000ffff05000812 */ /* 0x002fe400078ec0ff */
[----:B------:R-:W-:Y:S02]  /*23a0*/  @P0 MOV R2, R4 ;  /* 0x0000000400020202 */ /* 0x000fe40000000f00 */
[----:B------:R-:W-:Y:S01]  /*23b0*/  @P0 R2UR UR7, R0 ;  /* 0x00000000000702ca */ /* 0x000fe200000e0000 */
[----:B------:R-:W-:Y:S01]  /*23c0*/  VIADD R0, R3, 0x1e0 ;  /* 0x000001e003007836 */ /* 0x000fe20000000000 */
[----:B------:R-:W-:Y:S02]  /*23d0*/  @P0 SHF.R.U32.HI R4, RZ, 0x10, R5 ;  /* 0x00000010ff040819 */ /* 0x000fe40000011605 */
[----:B------:R-:W-:Y:S02]  /*23e0*/  @P0 R2UR UR8, R2 ;  /* 0x00000000020802ca */ /* 0x000fe400000e0000 */
[----:B------:R-:W-:-:S02]  /*23f0*/  PRMT R0, RZ, 0x654, R0 ;  /* 0x00000654ff007816 */ /* 0x000fc40000000000 */
[----:B------:R-:W-:Y:S02]  /*2400*/  @P0 R2UR UR4, R4 ;  /* 0x00000000040402ca */ /* 0x000fe400000e0000 */
[----:B------:R1:W-:Y:S03]  /*2410*/  SYNCS.ARRIVE.TRANS64.RED.A1T0 RZ, [R0+URZ], RZ ;  /* 0x000000ff00ff79a7 */ /* 0x0003e600081004ff */
[----:B------:R-:W-:-:S04]  /*2420*/  @UP1 UMOV UR27, UR7 ;  /* 0x00000007001b1c82 */ /* 0x000fc80008000000 */
[----:B------:R-:W-:-:S04]  /*2430*/  @UP1 UMOV UR37, UR8 ;  /* 0x0000000800251c82 */ /* 0x000fc80008000000 */
[----:B------:R-:W-:Y:S01]  /*2440*/  @UP1 UMOV UR36, UR4 ;  /* 0x0000000400241c82 */ /* 0x000fe20008000000 */
[----:B------:R-:W-:Y:S05]  /*2450*/  BRA.U !UP0, `(.L_x_41) ;  /* 0x0000000108d47547 */ /* 0x000fea000b800000 */
[----:B------:R-:W2:Y:S01]  /*2460*/  LDCU.128 UR12, c[0x0][0xb10] ;  /* 0x00016200ff0c77ac */ /* 0x000ea20008000c00 */
[----:B------:R-:W3:Y:S01]  /*2470*/  LDCU UR26, c[0x0][0xb20] ;  /* 0x00016400ff1a77ac */ /* 0x000ee20008000800 */
[----:B------:R-:W4:Y:S01]  /*2480*/  LDCU UR20, c[0x0][0xb0c] ;  /* 0x00016180ff1477ac */ /* 0x000f220008000800 */
[----:B------:R-:W1:Y:S01]  /*2490*/  LDCU.64 UR10, c[0x0][0xb28] ;  /* 0x00016500ff0a77ac */ /* 0x000e620008000a00 */
[----:B------:R-:W-:Y:S02]  /*24a0*/  UISETP.NE.AND UP3, UPT, UR40, 0x1, UPT ;  /* 0x000000012800788c */ /* 0x000fe4000bf65270 */
[----:B--2---:R-:W-:Y:S02]  /*24b0*/  UIMAD.WIDE.U32 UR16, UR38, UR15, URZ ;  /* 0x0000000f261072a5 */ /* 0x004fe4000f8e00ff */
[----:B------:R-:W-:Y:S02]  /*24c0*/  UIMAD.WIDE.U32 UR8, UR39, UR12, URZ ;  /* 0x0000000c270872a5 */ /* 0x000fe4000f8e00ff */
[----:B------:R-:W-:-:S02]  /*24d0*/  UISETP.NE.AND UP0, UPT, UR14, 0x1, UPT ;  /* 0x000000010e00788c */ /* 0x000fc4000bf05270 */
[----:B------:R-:W-:Y:S01]  /*24e0*/  UIMAD.WIDE.U32 UR22, UR27, UR15, URZ ;  /* 0x0000000f1b1672a5 */ /* 0x000fe2000f8e00ff */
[----:B------:R-:W-:Y:S02]  /*24f0*/  UMOV UR16, UR17 ;  /* 0x0000001100107c82 */ /* 0x000fe40008000000 */
[----:B------:R-:W-:Y:S01]  /*2500*/  UMOV UR8, UR9 ;  /* 0x0000000900087c82 */ /* 0x000fe20008000000 */
[----:B---3--:R-:W-:Y:S02]  /*2510*/  USHF.R.U32.HI UR16, URZ, UR26, UR16 ;  /* 0x0000001aff107299 */ /* 0x008fe40008011610 */
[----:B----4-:R-:W-:Y:S02]  /*2520*/  UISETP.NE.AND UP2, UPT, UR20, 0x1, UPT ;  /* 0x000000011400788c */ /* 0x010fe4000bf45270 */
[----:B------:R-:W-:Y:S02]  /*2530*/  USHF.R.U32.HI UR8, URZ, UR13, UR8 ;  /* 0x0000000dff087299 */ /* 0x000fe40008011608 */
[----:B------:R-:W-:-:S02]  /*2540*/  USEL UR7, UR38, UR16, !UP0 ;  /* 0x0000001026077287 */ /* 0x000fc4000c000000 */
[----:B------:R-:W-:Y:S02]  /*2550*/  USEL UR8, UR39, UR8, !UP2 ;  /* 0x0000000827087287 */ /* 0x000fe4000d000000 */
[----:B-1----:R-:W-:Y:S01]  /*2560*/  UIMAD.WIDE.U32 UR16, UR7, UR10, URZ ;  /* 0x0000000a071072a5 */ /* 0x002fe2000f8e00ff */
[----:B------:R-:W-:Y:S01]  /*2570*/  UMOV UR4, UR23 ;  /* 0x0000001700047c82 */ /* 0x000fe20008000000 */
[----:B------:R-:W-:Y:S02]  /*2580*/  UIMAD.WIDE.U32 UR18, UR37, UR12, URZ ;  /* 0x0000000c251272a5 */ /* 0x000fe4000f8e00ff */
[----:B------:R-:W-:-:S03]  /*2590*/  UIMAD.WIDE.U32 UR22, UR8, UR10, URZ ;  /* 0x0000000a081672a5 */ /* 0x000fc6000f8e00ff */
[----:B------:R-:W-:Y:S01]  /*25a0*/  UMOV UR16, UR17 ;  /* 0x0000001100107c82 */ /* 0x000fe20008000000 */
[----:B------:R-:W-:Y:S02]  /*25b0*/  USHF.R.U32.HI UR4, URZ, UR26, UR4 ;  /* 0x0000001aff047299 */ /* 0x000fe40008011604 */
[----:B------:R-:W-:Y:S01]  /*25c0*/  @UP3 USHF.R.U32.HI UR7, URZ, UR11, UR16 ;  /* 0x0000000bff073299 */ /* 0x000fe20008011610 */
[----:B------:R-:W-:Y:S01]  /*25d0*/  UMOV UR18, UR19 ;  /* 0x0000001300127c82 */ /* 0x000fe20008000000 */
[----:B------:R-:W-:Y:S01]  /*25e0*/  UMOV UR22, UR23 ;  /* 0x0000001700167c82 */ /* 0x000fe20008000000 */
[----:B------:R-:W-:Y:S02]  /*25f0*/  USHF.R.U32.HI UR13, URZ, UR13, UR18 ;  /* 0x0000000dff0d7299 */ /* 0x000fe40008011612 */
[----:B------:R-:W-:Y:S02]  /*2600*/  USEL UR4, UR27, UR4, !UP0 ;  /* 0x000000041b047287 */ /* 0x000fe4000c000000 */
[----:B------:R-:W-:-:S02]  /*2610*/  @UP3 USHF.R.U32.HI UR8, URZ, UR11, UR22 ;  /* 0x0000000bff083299 */ /* 0x000fc40008011616 */
[----:B------:R-:W-:Y:S02]  /*2620*/  UIMAD UR9, UR40, UR7, URZ ;  /* 0x00000007280972a4 */ /* 0x000fe4000f8e02ff */
[----:B------:R-:W-:Y:S02]  /*2630*/  USEL UR7, UR37, UR13, !UP2 ;  /* 0x0000000d25077287 */ /* 0x000fe4000d000000 */
[----:B------:R-:W-:Y:S02]  /*2640*/  UIMAD UR12, UR40, UR8, URZ ;  /* 0x00000008280c72a4 */ /* 0x000fe4000f8e02ff */
[----:B------:R-:W-:Y:S02]  /*2650*/  UISETP.GE.AND UP0, UPT, UR4, UR9, UPT ;  /* 0x000000090400728c */ /* 0x000fe4000bf06270 */
[----:B------:R-:W-:Y:S02]  /*2660*/  UIMAD.WIDE.U32 UR16, UR4, UR10, URZ ;  /* 0x0000000a041072a5 */ /* 0x000fe4000f8e00ff */
[----:B------:R-:W-:-:S02]  /*2670*/  UISETP.GE.OR UP0, UPT, UR7, UR12, UP0 ;  /* 0x0000000c0700728c */ /* 0x000fc40008706670 */
        /* <DEDUP_REMOVED lines=19> */
.L_x_41:
[----:B------:R-:W2:Y:S02]  /*27b0*/  LDCU UR4, c[0x0][0xb30] ;  /* 0x00016600ff0477ac */ /* 0x000ea40008000800 */
[----:B--2---:R-:W-:-:S09]  /*27c0*/  UISETP.NE.AND UP0, UPT, UR4, 0x1, UPT ;  /* 0x000000010400788c */ /* 0x004fd2000bf05270 */
[----:B------:R-:W-:Y:S05]  /*27d0*/  BRA.U UP0, `(.L_x_42) ;  /* 0x0000000100447547 */ /* 0x000fea000b800000 */
[----:B------:R-:W2:Y:S01]  /*27e0*/  LDCU.128 UR12, c[0x0][0xb10] ;  /* 0x00016200ff0c77ac */ /* 0x000ea20008000c00 */
[----:B------:R-:W3:Y:S01]  /*27f0*/  LDCU UR16, c[0x0][0xb0c] ;  /* 0x00016180ff1077ac */ /* 0x000ee20008000800 */
[----:B------:R-:W4:Y:S01]  /*2800*/  LDCU UR17, c[0x0][0xb20] ;  /* 0x00016400ff1177ac */ /* 0x000f220008000800 */
[----:B--2---:R-:W-:Y:S02]  /*2810*/  UIMAD.WIDE.U32 UR10, UR37, UR12, URZ ;  /* 0x0000000c250a72a5 */ /* 0x004fe4000f8e00ff */
[----:B------:R-:W-:Y:S02]  /*2820*/  UIMAD.WIDE.U32 UR8, UR27, UR15, URZ ;  /* 0x0000000f1b0872a5 */ /* 0x000fe4000f8e00ff */
[----:B---3--:R-:W-:Y:S02]  /*2830*/  UISETP.NE.AND UP2, UPT, UR16, 0x1, UPT ;  /* 0x000000011000788c */ /* 0x008fe4000bf45270 */
[----:B------:R-:W-:Y:S01]  /*2840*/  UISETP.NE.AND UP0, UPT, UR14, 0x1, UPT ;  /* 0x000000010e00788c */ /* 0x000fe2000bf05270 */
[----:B------:R-:W-:-:S02]  /*2850*/  UMOV UR7, UR11 ;  /* 0x0000000b00077c82 */ /* 0x000fc40008000000 */
[----:B------:R-:W-:Y:S01]  /*2860*/  UMOV UR4, UR9 ;  /* 0x0000000900047c82 */ /* 0x000fe20008000000 */
[----:B------:R-:W-:Y:S02]  /*2870*/  USHF.R.U32.HI UR7, URZ, UR13, UR7 ;  /* 0x0000000dff077299 */ /* 0x000fe40008011607 */
[----:B----4-:R-:W-:Y:S02]  /*2880*/  USHF.R.U32.HI UR4, URZ, UR17, UR4 ;  /* 0x00000011ff047299 */ /* 0x010fe40008011604 */
[----:B------:R-:W-:Y:S02]  /*2890*/  USEL UR7, UR37, UR7, !UP2 ;  /* 0x0000000725077287 */ /* 0x000fe4000d000000 */
[----:B------:R-:W-:-:S04]  /*28a0*/  USEL UR4, UR27, UR4, !UP0 ;  /* 0x000000041b047287 */ /* 0x000fc8000c000000 */
[----:B------:R-:W-:Y:S02]  /*28b0*/  UIADD3 UR8, UPT, UPT, UR7, -UR4, URZ ;  /* 0x8000000407087290 */ /* 0x000fe4000fffe0ff */
[----:B------:R-:W-:Y:S02]  /*28c0*/  UIADD3 UR4, UPT, UPT, -UR7, UR4, URZ ;  /* 0x0000000407047290 */ /* 0x000fe4000fffe1ff */
[----:B------:R-:W-:Y:S02]  /*28d0*/  UIMAD UR27, UR8, UR14, UR27 ;  /* 0x0000000e081b72a4 */ /* 0x000fe4000f8e021b */
[----:B------:R-:W-:-:S12]  /*28e0*/  UIMAD UR37, UR4, UR16, UR37 ;  /* 0x00000010042572a4 */ /* 0x000fd8000f8e0225 */
.L_x_42:
[----:B------:R-:W-:Y:S01]  /*28f0*/  VIADD R11, R11, 0x1 ;  /* 0x000000010b0b7836 */ /* 0x000fe20000000000 */
[----:B------:R-:W-:Y:S01]  /*2900*/  PLOP3.LUT P1, PT, PT, PT, PT, 0x80, 0x8 ;  /* 0x000000000008781c */ /* 0x000fe20003f2f070 */
[----:B------:R-:W-:Y:S02]  /*2910*/  UIADD3 UR46, UPT, UPT, UR37, UR60, URZ ;  /* 0x0000003c252e7290 */ /* 0x000fe4000fffe0ff */
[----:B------:R-:W-:Y:S01]  /*2920*/  UIADD3 UR45, UPT, UPT, UR27, UR57, URZ ;  /* 0x000000391b2d7290 */ /* 0x000fe2000fffe0ff */
[----:B------:R-:W-:-:S04]  /*2930*/  ISETP.NE.AND P0, PT, R11, 0x2, PT ;  /* 0x000000020b00780c */ /* 0x000fc80003f05270 */
[----:B-1----:R-:W-:Y:S02]  /*2940*/  SEL R0, RZ, 0x1, P0 ;  /* 0x00000001ff007807 */ /* 0x002fe40000000000 */
[----:B------:R-:W-:Y:S02]  /*2950*/  SEL R11, R11, RZ, P0 ;  /* 0x000000ff0b0b7207 */ /* 0x000fe40000000000 */
[----:B------:R-:W-:Y:S01]  /*2960*/  LOP3.LUT R10, R10, R0, RZ, 0x3c, !PT ;  /* 0x000000000a0a7212 */ /* 0x000fe200078e3cff */
[----:B------:R-:W-:Y:S06]  /*2970*/  BRA.U UP1, `(.L_x_43) ;  /* 0xfffffff101447547 */ /* 0x000fec000b83ffff */
[----:B------:R-:W-:Y:S01]  /*2980*/  UIADD3 UR7, UPT, UPT, UR6, 0xd8, URZ ;  /* 0x000000d806077890 */ /* 0x000fe2000fffe0ff */
[----:B------:R-:W-:-:S03]  /*2990*/  SHF.L.U32 R2, R12, 0x1f, RZ ;  /* 0x0000001f0c027819 */ /* 0x000fc600000006ff */
[----:B------:R-:W-:-:S09]  /*29a0*/  ULEA UR4, UR5, UR7, 0x3 ;  /* 0x0000000705047291 */ /* 0x000fd2000f8e18ff */
[----:B------:R-:W1:Y:S02]  /*29b0*/  SYNCS.PHASECHK.TRANS64.TRYWAIT P0, [UR4], R2 ;  /* 0x00000002ff0075a7 */ /* 0x000e640008001104 */
[----:B-1----:R-:W-:Y:S05]  /*29c0*/  @!P0 BRA `(.L_x_44) ;  /* 0x0000004c00b48947 */ /* 0x002fea0003800000 */
.L_x_131:
[----:B------:R-:W-:-:S04]  /*29d0*/  UIADD3 UR4, UPT, UPT, UR5, 0x1, URZ ;  /* 0x0000000105047890 */ /* 0x000fc8000fffe0ff */
[----:B------:R-:W-:-:S04]  /*29e0*/  UISETP.NE.AND UP0, UPT, UR4, 0x1b, UPT ;  /* 0x0000001b0400788c */ /* 0x000fc8000bf05270 */
[----:B------:R-:W-:Y:S02]  /*29f0*/  USEL UR6, URZ, 0x1, UP0 ;  /* 0x00000001ff067887 */ /* 0x000fe40008000000 */
[----:B------:R-:W-:-:S04]  /*2a00*/  USEL UR4, UR4, URZ, UP0 ;  /* 0x000000ff04047287 */ /* 0x000fc80008000000 */
[----:B------:R-:W-:Y:S01]  /*2a10*/  ULEA UR5, UR4, UR7, 0x3 ;  /* 0x0000000704057291 */ /* 0x000fe2000f8e18ff */
[----:B-1----:R-:W-:-:S04]  /*2a20*/  LOP3.LUT R2, R12, UR6, RZ, 0x3c, !PT ;  /* 0x000000060c027c12 */ /* 0x002fc8000f8e3cff */
[----:B------:R-:W-:-:S04]  /*2a30*/  SHF.L.U32 R3, R2, 0x1f, RZ ;  /* 0x0000001f02037819 */ /* 0x000fc800000006ff */
[----:B------:R-:W1:Y:S02]  /*2a40*/  SYNCS.PHASECHK.TRANS64.TRYWAIT P0, [UR5], R3 ;  /* 0x00000003ff0075a7 */ /* 0x000e640008001105 */
[----:B-1----:R-:W-:Y:S05]  /*2a50*/  @!P0 BRA `(.L_x_45) ;  /* 0x0000004c00a88947 */ /* 0x002fea0003800000 */
.L_x_133:
[----:B------:R-:W-:-:S04]  /*2a60*/  UIADD3 UR4, UPT, UPT, UR4, 0x1, URZ ;  /* 0x0000000104047890 */ /* 0x000fc8000fffe0ff */
[----:B------:R-:W-:-:S04]  /*2a70*/  UISETP.NE.AND UP0, UPT, UR4, 0x1b, UPT ;  /* 0x0000001b0400788c */ /* 0x000fc8000bf05270 */
[----:B------:R-:W-:Y:S02]  /*2a80*/  USEL UR6, URZ, 0x1, UP0 ;  /* 0x00000001ff067887 */ /* 0x000fe40008000000 */
[----:B------:R-:W-:-:S04]  /*2a90*/  USEL UR4, UR4, URZ, UP0 ;  /* 0x000000ff04047287 */ /* 0x000fc80008000000 */
[----:B------:R-:W-:Y:S01]  /*2aa0*/  ULEA UR5, UR4, UR7, 0x3 ;  /* 0x0000000704057291 */ /* 0x000fe2000f8e18ff */
[----:B------:R-:W-:-:S04]  /*2ab0*/  LOP3.LUT R2, R2, UR6, RZ, 0x3c, !PT ;  /* 0x0000000602027c12 */ /* 0x000fc8000f8e3cff */
[----:B-1----:R-:W-:-:S04]  /*2ac0*/  SHF.L.U32 R3, R2, 0x1f, RZ ;  /* 0x0000001f02037819 */ /* 0x002fc800000006ff */
[----:B------:R-:W1:Y:S02]  /*2ad0*/  SYNCS.PHASECHK.TRANS64.TRYWAIT P0, [UR5], R3 ;  /* 0x00000003ff0075a7 */ /* 0x000e640008001105 */
[----:B-1----:R-:W-:Y:S05]  /*2ae0*/  @!P0 BRA `(.L_x_46) ;  /* 0x0000004c009c8947 */ /* 0x002fea0003800000 */
.L_x_135:
        /* <DEDUP_REMOVED lines=9> */
.L_x_137:
        /* <DEDUP_REMOVED lines=9> */
.L_x_139:
        /* <DEDUP_REMOVED lines=9> */
.L_x_141:
        /* <DEDUP_REMOVED lines=9> */
.L_x_143:
        /* <DEDUP_REMOVED lines=9> */
.L_x_145:
        /* <DEDUP_REMOVED lines=9> */
.L_x_147:
        /* <DEDUP_REMOVED lines=9> */
.L_x_149:
        /* <DEDUP_REMOVED lines=9> */
.L_x_151:
        /* <DEDUP_REMOVED lines=9> */
.L_x_153:
        /* <DEDUP_REMOVED lines=9> */
.L_x_155:
        /* <DEDUP_REMOVED lines=9> */
.L_x_157:
        /* <DEDUP_REMOVED lines=9> */
.L_x_159:
        /* <DEDUP_REMOVED lines=9> */
.L_x_161:
        /* <DEDUP_REMOVED lines=9> */
.L_x_163:
        /* <DEDUP_REMOVED lines=9> */
.L_x_165:
        /* <DEDUP_REMOVED lines=9> */
.L_x_167:
        /* <DEDUP_REMOVED lines=9> */
.L_x_169:
        /* <DEDUP_REMOVED lines=9> */
.L_x_171:
        /* <DEDUP_REMOVED lines=9> */
.L_x_173:
        /* <DEDUP_REMOVED lines=9> */
.L_x_175:
        /* <DEDUP_REMOVED lines=9> */
.L_x_177:
        /* <DEDUP_REMOVED lines=9> */
.L_x_179:
        /* <DEDUP_REMOVED lines=9> */
.L_x_181:
[----:B------:R-:W-:-:S04]  /*37e0*/  UIADD3 UR4, UPT, UPT, UR4, 0x1, URZ ;  /* 0x0000000104047890 */ /* 0x000fc8000fffe0ff */
[----:B------:R-:W-:-:S04]  /*37f0*/  UISETP.NE.AND UP0, UPT, UR4, 0x1b, UPT ;  /* 0x0000001b0400788c */ /* 0x000fc8000bf05270 */
[----:B------:R-:W-:Y:S02]  /*3800*/  USEL UR5, URZ, 0x1, UP0 ;  /* 0x00000001ff057887 */ /* 0x000fe40008000000 */
[----:B------:R-:W-:-:S04]  /*3810*/  USEL UR4, UR4, URZ, UP0 ;  /* 0x000000ff04047287 */ /* 0x000fc80008000000 */
[----:B------:R-:W-:Y:S01]  /*3820*/  ULEA UR4, UR4, UR7, 0x3 ;  /* 0x0000000704047291 */ /* 0x000fe2000f8e18ff */
[----:B------:R-:W-:-:S04]  /*3830*/  LOP3.LUT R2, R2, UR5, RZ, 0x3c, !PT ;  /* 0x0000000502027c12 */ /* 0x000fc8000f8e3cff */
[----:B------:R-:W-:Y:S01]  /*3840*/  SHF.L.U32 R2, R2, 0x1f, RZ ;  /* 0x0000001f02027819 */ /* 0x000fe200000006ff */
[----:B-1----:R-:W-:-:S07]  /*3850*/  IMAD.U32 R0, RZ, RZ, UR4 ;  /* 0x00000004ff007e24 */ /* 0x002fce000f8e00ff */
.L_x_70:
[----:B-1----:R1:W2:Y:S02]  /*3860*/  SYNCS.PHASECHK.TRANS64.TRYWAIT P0, [R0+URZ], R2 ;  /* 0x00000002000075a7 */ /* 0x0022a400080011ff */
[----:B--2---:R-:W-:Y:S05]  /*3870*/  @!P0 NANOSLEEP.SYNCS 0x989680 ;  /* 0x009896800000895d */ /* 0x004fea0003900000 */
[----:B------:R-:W2:Y:S02]  /*3880*/  @!P0 SYNCS.PHASECHK.TRANS64 P0, [R0+URZ], R2 ;  /* 0x00000002000085a7 */ /* 0x000ea400080010ff */
[----:B--2---:R-:W-:Y:S05]  /*3890*/  @P0 EXIT ;  /* 0x000000000000094d */ /* 0x004fea0003800000 */
[----:B------:R-:W-:Y:S05]  /*38a0*/  BRA `(.L_x_70) ;  /* 0xfffffffc00ec7947 */ /* 0x000fea000383ffff */
.L_x_23:
[----:B------:R-:W-:-:S04]  /*38b0*/  UISETP.NE.AND UP0, UPT, UR48, URZ, UPT ;  /* 0x000000ff3000728c */ /* 0x000fc8000bf05270 */
[----:B------:R-:W-:-:S09]  /*38c0*/  UISETP.NE.OR UP0, UPT, UR22, 0x1, UP0 ;  /* 0x000000011600788c */ /* 0x000fd20008705670 */
[----:B------:R-:W-:Y:S05]  /*38d0*/  BRA.U UP0, `(.L_x_71) ;  /* 0x0000000500487547 */ /* 0x000fea000b800000 */
[----:B------:R-:W-:Y:S01]  /*38e0*/  ISETP.GE.U32.AND P2, PT, R0, 0x2, PT ;  /* 0x000000020000780c */ /* 0x000fe20003f46070 */
[----:B------:R-:W-:Y:S01]  /*38f0*/  IMAD.MOV.U32 R12, RZ, RZ, 0x1 ;  /* 0x00000001ff0c7424 */ /* 0x000fe200078e00ff */
[----:B------:R-:W-:Y:S02]  /*3900*/  CS2R R10, SRZ ;  /* 0x00000000000a7805 */ /* 0x000fe4000001ff00 */
[----:B------:R-:W-:Y:S01]  /*3910*/  CS2R R8, SRZ ;  /* 0x0000000000087805 */ /* 0x000fe2000001ff00 */
[----:B------:R-:W-:Y:S01]  /*3920*/  UMOV UR6, 0x400 ;  /* 0x0000040000067882 */ /* 0x000fe20000000000 */
[----:B------:R-:W-:Y:S01]  /*3930*/  UMOV UR5, URZ ;  /* 0x000000ff00057c82 */ /* 0x000fe20008000000 */
[----:B------:R-:W-:-:S12]  /*3940*/  ULEA UR6, UR48, UR6, 0x18 ;  /* 0x0000000630067291 */ /* 0x000fd8000f8ec0ff */
.L_x_75:
[----:B------:R-:W-:Y:S02]  /*3950*/  LEA R2, R8, UR6, 0x3 ;  /* 0x0000000608027c11 */ /* 0x000fe4000f8e18ff */
[----:B------:R-:W-:-:S03]  /*3960*/  SHF.L.U32 R4, R9, 0x1f, RZ ;  /* 0x0000001f09047819 */ /* 0x000fc600000006ff */
[----:B------:R-:W-:Y:S01]  /*3970*/  VIADD R5, R2, 0x240 ;  /* 0x0000024002057836 */ /* 0x000fe20000000000 */
[----:B------:R-:W1:Y:S02]  /*3980*/  SYNCS.PHASECHK.TRANS64.TRYWAIT P0, [R2+URZ+0x230], R4 ;  /* 0x00023004020075a7 */ /* 0x000e6400080011ff */
[----:B-1----:R-:W-:Y:S05]  /*3990*/  @!P0 BRA `(.L_x_72) ;  /* 0x0000004800308947 */ /* 0x002fea0003800000 */
.L_x_182:
[----:B------:R-:W-:Y:S01]  /*39a0*/  ULEA UR4, UR5, UR6, 0x3 ;  /* 0x0000000605047291 */ /* 0x000fe2000f8e18ff */
[----:B-1----:R-:W-:Y:S01]  /*39b0*/  PRMT R2, RZ, 0x654, R5 ;  /* 0x00000654ff027816 */ /* 0x002fe20000000005 */
[----:B------:R-:W-:Y:S01]  /*39c0*/  @!P2 IMAD.MOV.U32 R4, RZ, RZ, 0x10 ;  /* 0x00000010ff04a424 */ /* 0x000fe200078e00ff */
[----:B------:R-:W-:Y:S01]  /*39d0*/  SHF.L.U32 R5, R12, 0x1f, RZ ;  /* 0x0000001f0c057819 */ /* 0x000fe200000006ff */
[----:B------:R-:W-:Y:S01]  /*39e0*/  UIADD3 UR7, UPT, UPT, UR4, 0x1d0, URZ ;  /* 0x000001d004077890 */ /* 0x000fe2000fffe0ff */
[----:B------:R1:W-:Y:S05]  /*39f0*/  SYNCS.ARRIVE.TRANS64.RED.A1T0 RZ, [R2+URZ], RZ ;  /* 0x000000ff02ff79a7 */ /* 0x0003ea00081004ff */
[----:B------:R-:W-:Y:S01]  /*3a00*/  IMAD.U32 R6, RZ, RZ, UR7 ;  /* 0x00000007ff067e24 */ /* 0x000fe2000f8e00ff */
[----:B------:R-:W2:Y:S04]  /*3a10*/  SYNCS.PHASECHK.TRANS64.TRYWAIT P0, [UR4+0x1e0], R5 ;  /* 0x0001e005ff0075a7 */ /* 0x000ea80008001104 */
[----:B------:R-:W-:Y:S01]  /*3a20*/  PRMT R6, R0, 0x654, R6 ;  /* 0x0000065400067816 */ /* 0x000fe20000000006 */
[----:B-12---:R-:W-:Y:S06]  /*3a30*/  @!P0 BRA `(.L_x_73) ;  /* 0x00000048001c8947 */ /* 0x006fec0003800000 */
.L_x_184:
[----:B------:R-:W-:Y:S01]  /*3a40*/  ULEA UR8, UR5, UR6, 0x4 ;  /* 0x0000000605087291 */ /* 0x000fe2000f8e20ff */
[----:B------:R-:W-:Y:S01]  /*3a50*/  SEL R3, R6, R3, !P2 ;  /* 0x0000000306037207 */ /* 0x000fe20005000000 */
[----:B------:R-:W-:Y:S01]  /*3a60*/  UIADD3 UR9, UPT, UPT, UR4, 0x1d0, URZ ;  /* 0x000001d004097890 */ /* 0x000fe2000fffe0ff */
[----:B-1----:R-:W-:Y:S01]  /*3a70*/  LEA R2, R11, UR6, 0x3 ;  /* 0x000000060b027c11 */ /* 0x002fe2000f8e18ff */
[----:B------:R-:W-:Y:S01]  /*3a80*/  UIADD3 UR8, UPT, UPT, UR8, 0x260, URZ ;  /* 0x0000026008087890 */ /* 0x000fe2000fffe0ff */
[----:B------:R1:W-:Y:S01]  /*3a90*/  @!P2 SYNCS.ARRIVE.TRANS64.RED RZ, [R3+URZ], R4 ;  /* 0x0000000403ffa9a7 */ /* 0x0003e200080004ff */
[----:B------:R-:W-:Y:S01]  /*3aa0*/  UIADD3 UR4, UPT, UPT, UR5, 0x1, URZ ;  /* 0x0000000105047890 */ /* 0x000fe2000fffe0ff */
[----:B------:R-:W-:-:S03]  /*3ab0*/  VIADD R8, R8, 0x1 ;  /* 0x0000000108087836 */ /* 0x000fc60000000000 */
[----:B------:R-:W-:Y:S02]  /*3ac0*/  UISETP.NE.AND UP0, UPT, UR4, 0x2, UPT ;  /* 0x000000020400788c */ /* 0x000fe4000bf05270 */
[----:B------:R-:W-:Y:S01]  /*3ad0*/  ISETP.NE.AND P0, PT, R8, 0x2, PT ;  /* 0x000000020800780c */ /* 0x000fe20003f05270 */
[----:B------:R-:W-:Y:S06]  /*3ae0*/  UGETNEXTWORKID.BROADCAST [UR8], [UR9] ;  /* 0x00000000080073ca */ /* 0x000fec0008000100 */
[----:B------:R-:W-:Y:S02]  /*3af0*/  USEL UR7, URZ, 0x1, UP0 ;  /* 0x00000001ff077887 */ /* 0x000fe40008000000 */
[----:B------:R-:W-:-:S04]  /*3b00*/  USEL UR5, UR4, URZ, UP0 ;  /* 0x000000ff04057287 */ /* 0x000fc80008000000 */
[----:B------:R-:W-:Y:S02]  /*3b10*/  LOP3.LUT R12, R12, UR7, RZ, 0x3c, !PT ;  /* 0x000000070c0c7c12 */ /* 0x000fe4000f8e3cff */
[----:B-1----:R-:W-:-:S04]  /*3b20*/  SHF.L.U32 R4, R10, 0x1f, RZ ;  /* 0x0000001f0a047819 */ /* 0x002fc800000006ff */
[----:B------:R-:W1:Y:S02]  /*3b30*/  SYNCS.PHASECHK.TRANS64.TRYWAIT P1, [R2+URZ+0x1d0], R4 ;  /* 0x0001d004020075a7 */ /* 0x000e6400080211ff */
[----:B-1----:R-:W-:Y:S05]  /*3b40*/  @!P1 BRA `(.L_x_74) ;  /* 0x0000004400f09947 */ /* 0x002fea0003800000 */
.L_x_185:
[C---:B-1----:R-:W-:Y:S01]  /*3b50*/  LEA R4, R11.reuse, UR6, 0x4 ;  /* 0x000000060b047c11 */ /* 0x042fe2000f8e20ff */
[----:B------:R-:W-:Y:S01]  /*3b60*/  VIADD R2, R2, 0x1e0 ;  /* 0x000001e002027836 */ /* 0x000fe20000000000 */
[----:B------:R-:W-:Y:S01]  /*3b70*/  SEL R8, R8, RZ, P0 ;  /* 0x000000ff08087207 */ /* 0x000fe20000000000 */
[----:B------:R-:W-:-:S03]  /*3b80*/  VIADD R11, R11, 0x1 ;  /* 0x000000010b0b7836 */ /* 0x000fc60000000000 */
[----:B------:R-:W1:Y:S01]  /*3b90*/  LDS.128 R4, [R4+0x260] ;  /* 0x0002600004047984 */ /* 0x000e620000000c00 */
[----:B------:R-:W-:Y:S02]  /*3ba0*/  PRMT R2, RZ, 0x654, R2 ;  /* 0x00000654ff027816 */ /* 0x000fe40000000002 */
[C---:B------:R-:W-:Y:S01]  /*3bb0*/  ISETP.NE.AND P1, PT, R11.reuse, 0x2, PT ;  /* 0x000000020b00780c */ /* 0x040fe20003f25270 */
[----:B------:R-:W-:Y:S01]  /*3bc0*/  @!PT LDS RZ, [RZ] ;  /* 0x00000000fffff984 */ /* 0x000fe20000000800 */
[----:B------:R-:W-:Y:S01]  /*3bd0*/  @!PT LDS RZ, [RZ] ;  /* 0x00000000fffff984 */ /* 0x000fe20000000800 */
[----:B------:R-:W-:Y:S01]  /*3be0*/  @!PT LDS RZ, [RZ] ;  /* 0x00000000fffff984 */ /* 0x000fe20000000800 */
[----:B------:R-:W-:Y:S01]  /*3bf0*/  @!PT LDS RZ, [RZ] ;  /* 0x00000000fffff984 */ /* 0x000fe20000000800 */
[----:B------:R2:W-:Y:S06]  /*3c00*/  MEMBAR.ALL.CTA ;  /* 0x0000000000007992 */ /* 0x0005ec0000008000 */
[----:B--2---:R-:W2:Y:S01]  /*3c10*/  FENCE.VIEW.ASYNC.S ;  /* 0x00000000000073c6 */ /* 0x004ea20000000000 */
[----:B------:R-:W-:Y:S01]  /*3c20*/  SEL R11, R11, RZ, P1 ;  /* 0x000000ff0b0b7207 */ /* 0x000fe20000800000 */
[----:B--2---:R2:W-:Y:S01]  /*3c30*/  SYNCS.ARRIVE.TRANS64.RED.A1T0 RZ, [R2+URZ], RZ ;  /* 0x000000ff02ff79a7 */ /* 0x0045e200081004ff */
[----:B-1----:R-:W-:-:S02]  /*3c40*/  LOP3.LUT P3, RZ, R6, 0x1, RZ, 0xc0, !PT ;  /* 0x0000000106ff7812 */ /* 0x002fc4000786c0ff */
[----:B------:R-:W-:-:S04]  /*3c50*/  SEL R4, RZ, 0x1, P1 ;  /* 0x00000001ff047807 */ /* 0x000fc80000800000 */
[----:B------:R-:W-:Y:S02]  /*3c60*/  LOP3.LUT R10, R10, R4, RZ, 0x3c, !PT ;  /* 0x000000040a0a7212 */ /* 0x000fe400078e3cff */
[----:B--2---:R-:W-:-:S04]  /*3c70*/  SEL R2, RZ, 0x1, P0 ;  /* 0x00000001ff027807 */ /* 0x004fc80000000000 */
[----:B------:R-:W-:Y:S01]  /*3c80*/  LOP3.LUT R9, R9, R2, RZ, 0x3c, !PT ;  /* 0x0000000209097212 */ /* 0x000fe200078e3cff */
[----:B------:R-:W-:Y:S06]  /*3c90*/  @P3 BRA `(.L_x_75) ;  /* 0xfffffffc002c3947 */ /* 0x000fec000383ffff */
[----:B------:R-:W-:Y:S01]  /*3ca0*/  ULEA UR4, UR5, UR6, 0x3 ;  /* 0x0000000605047291 */ /* 0x000fe2000f8e18ff */
[----:B------:R-:W-:-:S08]  /*3cb0*/  SHF.L.U32 R2, R12, 0x1f, RZ ;  /* 0x0000001f0c027819 */ /* 0x000fd000000006ff */
[----:B------:R-:W1:Y:S02]  /*3cc0*/  SYNCS.PHASECHK.TRANS64 P0, [UR4+0x1e0], R2 ;  /* 0x0001e002ff0075a7 */ /* 0x000e640008001004 */
[----:B-1----:R-:W-:Y:S05]  /*3cd0*/  @P0 BRA `(.L_x_76) ;  /* 0x0000000000080947 */ /* 0x002fea0003800000 */
[----:B------:R-:W1:Y:S02]  /*3ce0*/  SYNCS.PHASECHK.TRANS64.TRYWAIT P0, [UR4+0x1e0], R2 ;  /* 0x0001e002ff0075a7 */ /* 0x000e640008001104 */
[----:B-1----:R-:W-:Y:S05]  /*3cf0*/  @!P0 BRA `(.L_x_77) ;  /* 0x0000004400988947 */ /* 0x002fea0003800000 */
.L_x_76:
[----:B------:R-:W-:-:S04]  /*3d00*/  UIADD3 UR7, UPT, UPT, UR5, 0x1, URZ ;  /* 0x0000000105077890 */ /* 0x000fc8000fffe0ff */
[----:B------:R-:W-:-:S04]  /*3d10*/  UISETP.NE.AND UP0, UPT, UR7, 0x2, UPT ;  /* 0x000000020700788c */ /* 0x000fc8000bf05270 */
[----:B------:R-:W-:Y:S02]  /*3d20*/  USEL UR8, URZ, 0x1, UP0 ;  /* 0x00000001ff087887 */ /* 0x000fe40008000000 */
[----:B------:R-:W-:-:S04]  /*3d30*/  USEL UR7, UR7, URZ, UP0 ;  /* 0x000000ff07077287 */ /* 0x000fc80008000000 */
[----:B------:R-:W-:Y:S01]  /*3d40*/  ULEA UR7, UR7, UR6, 0x3 ;  /* 0x0000000607077291 */ /* 0x000fe2000f8e18ff */
[----:B-1----:R-:W-:-:S04]  /*3d50*/  LOP3.LUT R2, R12, UR8, RZ, 0x3c, !PT ;  /* 0x000000080c027c12 */ /* 0x002fc8000f8e3cff */
[----:B------:R-:W-:-:S04]  /*3d60*/  SHF.L.U32 R0, R2, 0x1f, RZ ;  /* 0x0000001f02007819 */ /* 0x000fc800000006ff */
[----:B------:R-:W1:Y:S02]  /*3d70*/  SYNCS.PHASECHK.TRANS64 P0, [UR7+0x1e0], R0 ;  /* 0x0001e000ff0075a7 */ /* 0x000e640008001007 */
[----:B-1----:R-:W-:Y:S05]  /*3d80*/  @P0 EXIT ;  /* 0x000000000000094d */ /* 0x002fea0003800000 */
[----:B------:R-:W-:Y:S02]  /*3d90*/  SHF.L.U32 R2, R2, 0x1f, RZ ;  /* 0x0000001f02027819 */ /* 0x000fe400000006ff */
[----:B------:R-:W-:-:S07]  /*3da0*/  MOV R0, UR7 ;  /* 0x0000000700007c02 */ /* 0x000fce0008000f00 */
.L_x_78:
[----:B-1----:R1:W2:Y:S02]  /*3db0*/  SYNCS.PHASECHK.TRANS64.TRYWAIT P0, [R0+URZ+0x1e0], R2 ;  /* 0x0001e002000075a7 */ /* 0x0022a400080011ff */
[----:B--2---:R-:W-:Y:S05]  /*3dc0*/  @!P0 NANOSLEEP.SYNCS 0x989680 ;  /* 0x009896800000895d */ /* 0x004fea0003900000 */
[----:B------:R-:W2:Y:S02]  /*3dd0*/  @!P0 SYNCS.PHASECHK.TRANS64 P0, [R0+URZ+0x1e0], R2 ;  /* 0x0001e002000085a7 */ /* 0x000ea400080010ff */
[----:B--2---:R-:W-:Y:S05]  /*3de0*/  @P0 EXIT ;  /* 0x000000000000094d */ /* 0x004fea0003800000 */
[----:B------:R-:W-:Y:S05]  /*3df0*/  BRA `(.L_x_78) ;  /* 0xfffffffc00ec7947 */ /* 0x000fea000383ffff */
.L_x_71:
[----:B------:R-:W-:Y:S05]  /*3e00*/  BRA.U UP4, `(.L_x_79) ;  /* 0x0000000d049c7547 */ /* 0x000fea000b800000 */
[----:B------:R-:W-:Y:S01]  /*3e10*/  UMOV UR4, 0x40 ;  /* 0x0000004000047882 */ /* 0x000fe20000000000 */
[----:B------:R-:W-:Y:S01]  /*3e20*/  NOP ;  /* 0x0000000000007918 */ /* 0x000fe20000000000 */
[----:B------:R-:W-:Y:S01]  /*3e30*/  ULEA UR5, UR48, UR4, 0x18 ;  /* 0x0000000430057291 */ /* 0x000fe2000f8ec0ff */
[----:B------:R-:W-:Y:S02]  /*3e40*/  UMOV UR6, 0x400 ;  /* 0x0000040000067882 */ /* 0x000fe40000000000 */
[----:B------:R-:W-:-:S06]  /*3e50*/  ULEA UR6, UR48, UR6, 0x18 ;  /* 0x0000000630067291 */ /* 0x000fcc000f8ec0ff */
[----:B------:R-:W1:Y:S02]  /*3e60*/  LDS.U8 R0, [UR5+0x1c] ;  /* 0x00001c05ff007984 */ /* 0x000e640008000000 */
[----:B-1----:R-:W-:-:S13]  /*3e70*/  ISETP.NE.AND P0, PT, R0, RZ, PT ;  /* 0x000000ff0000720c */ /* 0x002fda0003f05270 */
[----:B------:R-:W-:Y:S05]  /*3e80*/  @P0 BRA `(.L_x_80) ;  /* 0x0000000000580947 */ /* 0x000fea0003800000 */
[----:B------:R-:W-:-:S13]  /*3e90*/  ELECT P0, URZ, PT ;  /* 0x0000000000ff782f */ /* 0x000fda0003800000 */
[----:B------:R-:W-:Y:S05]  /*3ea0*/  @!P0 BRA `(.L_x_81) ;  /* 0x0000000000608947 */ /* 0x000fea0003800000 */
[----:B------:R-:W-:Y:S01]  /*3eb0*/  UMOV UR4, 0x10 ;  /* 0x0000001000047882 */ /* 0x000fe20000000000 */
[----:B------:R-:W-:Y:S01]  /*3ec0*/  HFMA2 R0, -RZ, RZ, 0, 5.9604644775390625e-08 ;  /* 0x00000001ff007431 */ /* 0x000fe200000001ff */
[----:B------:R-:W-:-:S03]  /*3ed0*/  MOV R3, 0xffff ;  /* 0x0000ffff00037802 */ /* 0x000fc60000000f00 */
[----:B------:R-:W-:Y:S04]  /*3ee0*/  DEPBAR.LE SB1, 0x36 ;  /* 0x00009d800000791a */ /* 0x000fe80000000000 */
[----:B------:R-:W1:Y:S02]  /*3ef0*/  UTCATOMSWS.FIND_AND_SET.ALIGN UP0, UR4, UR4 ;  /* 0x00000004000475e3 */ /* 0x000e640008000800 */
[----:B-1----:R-:W-:Y:S01]  /*3f00*/  MOV R4, UR4 ;  /* 0x0000000400047c02 */ /* 0x002fe20008000f00 */
[----:B------:R-:W-:Y:S06]  /*3f10*/  BRA.U UP0, `(.L_x_82) ;  /* 0x0000000100187547 */ /* 0x000fec000b800000 */
.L_x_83:
[----:B------:R-:W-:Y:S05]  /*3f20*/  NANOSLEEP 0x64 ;  /* 0x000000640000795d */ /* 0x000fea0003800000 */
[----:B------:R-:W-:-:S05]  /*3f30*/  UMOV UR4, 0x10 ;  /* 0x0000001000047882 */ /* 0x000fca0000000000 */
[----:B------:R-:W-:Y:S04]  /*3f40*/  DEPBAR.LE SB1, 0x36 ;  /* 0x00009d800000791a */ /* 0x000fe80000000000 */
[----:B------:R-:W1:Y:S02]  /*3f50*/  UTCATOMSWS.FIND_AND_SET.ALIGN UP0, UR4, UR4 ;  /* 0x00000004000475e3 */ /* 0x000e640008000800 */
[----:B-1----:R-:W-:Y:S01]  /*3f60*/  MOV R4, UR4 ;  /* 0x0000000400047c02 */ /* 0x002fe20008000f00 */
[----:B------:R-:W-:Y:S05]  /*3f70*/  BRA.U !UP0, `(.L_x_83) ;  /* 0xfffffffd08e87547 */ /* 0x000fea000b83ffff */
.L_x_82:
[-C--:B------:R-:W-:Y:S02]  /*3f80*/  SHF.L.U32 R3, R3, R4.reuse, RZ ;  /* 0x0000000403037219 */ /* 0x080fe400000006ff */
[----:B------:R-:W-:Y:S01]  /*3f90*/  SHF.L.U32 R0, R0, R4, RZ ;  /* 0x0000000400007219 */ /* 0x000fe200000006ff */
[----:B------:R-:W-:Y:S02]  /*3fa0*/  IMAD.SHL.U32 R4, R4, 0x20, RZ ;  /* 0x0000002004047824 */ /* 0x000fe400078e00ff */
[----:B------:R1:W-:Y:S04]  /*3fb0*/  ATOMS.OR RZ, [UR5+0x14], R3 ;  /* 0x00001403ffff798c */ /* 0x0003e8000b000005 */
[----:B------:R1:W-:Y:S04]  /*3fc0*/  ATOMS.OR RZ, [UR5+0x18], R0 ;  /* 0x00001800ffff798c */ /* 0x0003e8000b000005 */
[----:B------:R1:W-:Y:S01]  /*3fd0*/  STS [UR6+0x280], R4 ;  /* 0x00028004ff007988 */ /* 0x0003e20008000806 */
[----:B------:R-:W-:Y:S05]  /*3fe0*/  BRA `(.L_x_81) ;  /* 0x0000000000107947 */ /* 0x000fea0003800000 */
.L_x_80:
[----:B------:R-:W-:Y:S02]  /*3ff0*/  MOV R0, 0xffffffff ;  /* 0xffffffff00007802 */ /* 0x000fe40000000f00 */
[----:B------:R-:W-:-:S03]  /*4000*/  MOV R4, 0x4030 ;  /* 0x0000403000047802 */ /* 0x000fc60000000f00 */
[----:B------:R1:W-:Y:S04]  /*4010*/  STS [UR6+0x280], R0 ;  /* 0x00028000ff007988 */ /* 0x0003e80008000806 */
[----:B-1---5:R-:W-:Y:S05]  /*4020*/  CALL.REL.NOINC `($__internal_1_$__cuda_sm10x_tcgen05_guardrail_trap_phase_invalid_during_alloc) ;  /* 0x0000004800187944 */ /* 0x022fea0003c00000 */
.L_x_81:
[----:B------:R-:W-:Y:S05]  /*4030*/  WARPSYNC.ALL ;  /* 0x0000000000007948 */ /* 0x000fea0003800000 */
[----:B------:R-:W2:Y:S01]  /*4040*/  S2UR UR4, SR_CgaCtaId ;  /* 0x00000000000479c3 */ /* 0x000ea20000008800 */
[----:B------:R-:W-:Y:S01]  /*4050*/  UMOV UR17, 0x400 ;  /* 0x0000040000117882 */ /* 0x000fe20000000000 */
[----:B------:R-:W-:-:S06]  /*4060*/  NOP ;  /* 0x0000000000007918 */ /* 0x000fcc0000000000 */
[----:B------:R-:W-:Y:S06]  /*4070*/  BAR.ARV 0x6, 0xa0 ;  /* 0x0182800000007b1d */ /* 0x000fec0000002000 */
[----:B------:R-:W3:Y:S01]  /*4080*/  LDCU UR5, c[0x0][0x38c] ;  /* 0x00007180ff0577ac */ /* 0x000ee20008000800 */
[----:B------:R-:W-:Y:S01]  /*4090*/  LOP3.LUT R2, R2, 0xffff, RZ, 0xc0, !PT ;  /* 0x0000ffff02027812 */ /* 0x000fe200078ec0ff */
[----:B------:R-:W-:Y:S01]  /*40a0*/  IMAD.MOV.U32 R11, RZ, RZ, 0x1 ;  /* 0x00000001ff0b7424 */ /* 0x000fe200078e00ff */
[----:B------:R-:W-:Y:S01]  /*40b0*/  CS2R R8, SRZ ;  /* 0x0000000000087805 */ /* 0x000fe2000001ff00 */
[----:B------:R-:W4:Y:S01]  /*40c0*/  LDCU UR8, c[0x0][0x38c] ;  /* 0x00007180ff0877ac */ /* 0x000f220008000800 */
[----:B------:R-:W-:Y:S01]  /*40d0*/  R2UR UR19, R2 ;  /* 0x00000000021372ca */ /* 0x000fe200000e0000 */
[----:B------:R-:W-:Y:S01]  /*40e0*/  IMAD.MOV.U32 R10, RZ, RZ, RZ ;  /* 0x000000ffff0a7224 */ /* 0x000fe200078e00ff */
[----:B------:R-:W-:Y:S01]  /*40f0*/  UMOV UR22, URZ ;  /* 0x000000ff00167c82 */ /* 0x000fe20008000000 */
[----:B------:R-:W-:Y:S01]  /*4100*/  UMOV UR14, URZ ;  /* 0x000000ff000e7c82 */ /* 0x000fe20008000000 */
[----:B--2---:R-:W-:Y:S01]  /*4110*/  ULEA UR17, UR4, UR17, 0x18 ;  /* 0x0000001104117291 */ /* 0x004fe2000f8ec0ff */
[----:B------:R-:W-:Y:S01]  /*4120*/  UMOV UR26, 0x0 ;  /* 0x00000000001a7882 */ /* 0x000fe20000000000 */
[----:B------:R-:W-:-:S02]  /*4130*/  UMOV UR27, 0x41004a0 ;  /* 0x041004a0001b7882 */ /* 0x000fc40000000000 */
[----:B------:R-:W-:Y:S02]  /*4140*/  UIADD3 UR6, UPT, UPT, UR17, 0x2600, URZ ;  /* 0x0000260011067890 */ /* 0x000fe4000fffe0ff */
[----:B------:R-:W-:Y:S02]  /*4150*/  UIADD3 UR7, UPT, UPT, UR17, 0x1d600, URZ ;  /* 0x0001d60011077890 */ /* 0x000fe4000fffe0ff */
[----:B---3--:R-:W-:Y:S01]  /*4160*/  UIADD3 UR5, UPT, UPT, UR5, 0x3f, URZ ;  /* 0x0000003f05057890 */ /* 0x008fe2000fffe0ff */
[----:B-1----:R-:W1:Y:S01]  /*4170*/  LDS R0, [UR17+0x280] ;  /* 0x00028011ff007984 */ /* 0x002e620008000800 */
[----:B------:R-:W-:Y:S02]  /*4180*/  USHF.R.U32.HI UR6, URZ, 0x4, UR6 ;  /* 0x00000004ff067899 */ /* 0x000fe40008011606 */
[----:B------:R-:W-:Y:S02]  /*4190*/  USHF.R.S32.HI UR4, URZ, 0x1f, UR5 ;  /* 0x0000001fff047899 */ /* 0x000fe40008011405 */
[----:B------:R-:W-:-:S02]  /*41a0*/  ULOP3.LUT UR6, UR6, 0x3fff, URZ, 0xc0, !UPT ;  /* 0x00003fff06067892 */ /* 0x000fc4000f8ec0ff */
[----:B------:R-:W-:Y:S02]  /*41b0*/  ULEA.HI UR4, UR4, UR5, URZ, 0x6 ;  /* 0x0000000504047291 */ /* 0x000fe4000f8f30ff */
[----:B------:R-:W-:Y:S02]  /*41c0*/  USHF.R.U32.HI UR5, URZ, 0x4, UR7 ;  /* 0x00000004ff057899 */ /* 0x000fe40008011607 */
[----:B------:R-:W-:Y:S02]  /*41d0*/  USHF.R.S32.HI UR28, URZ, 0x6, UR4 ;  /* 0x00000006ff1c7899 */ /* 0x000fe40008011404 */
[----:B------:R-:W-:Y:S02]  /*41e0*/  ULOP3.LUT UR5, UR5, 0x3fff, URZ, 0xc0, !UPT ;  /* 0x00003fff05057892 */ /* 0x000fe4000f8ec0ff */
[----:B------:R-:W-:Y:S02]  /*41f0*/  UISETP.LT.AND UP0, UPT, UR28, 0x1, UPT ;  /* 0x000000011c00788c */ /* 0x000fe4000bf01270 */
[----:B------:R-:W-:-:S02]  /*4200*/  ULOP3.LUT UR20, UR6, 0x10000, URZ, 0xfc, !UPT ;  /* 0x0001000006147892 */ /* 0x000fc4000f8efcff */
[----:B------:R-:W-:Y:S02]  /*4210*/  USEL UR29, UR28, 0x1, !UP0 ;  /* 0x000000011c1d7887 */ /* 0x000fe4000c000000 */
[----:B------:R-:W-:Y:S02]  /*4220*/  ULOP3.LUT UR21, UR5, 0x10000, URZ, 0xfc, !UPT ;  /* 0x0001000005157892 */ /* 0x000fe4000f8efcff */
[----:B------:R-:W-:Y:S02]  /*4230*/  UIADD3 UR29, UPT, UPT, -UR29, URZ, URZ ;  /* 0x000000ff1d1d7290 */ /* 0x000fe4000fffe1ff */
[----:B----4-:R-:W-:Y:S01]  /*4240*/  UISETP.GE.AND UP4, UPT, UR8, 0x1, UPT ;  /* 0x000000010800788c */ /* 0x010fe2000bf86270 */
[----:B------:R-:W-:Y:S01]  /*4250*/  UMOV UR24, 0x0 ;  /* 0x0000000000187882 */ /* 0x000fe20000000000 */
[----:B------:R-:W-:Y:S01]  /*4260*/  UMOV UR25, 0x41004a0 ;  /* 0x041004a000197882 */ /* 0x000fe20000000000 */
[----:B-1----:R-:W-:-:S15]  /*4270*/  R2UR UR30, R0 ;  /* 0x00000000001e72ca */ /* 0x002fde00000e0000 */
.L_x_90:
[----:B------:R-:W-:Y:S02]  /*4280*/  LEA R0, R10, UR17, 0x3 ;  /* 0x000000110a007c11 */ /* 0x000fe4000f8e18ff */
[----:B------:R-:W-:Y:S02]  /*4290*/  SHF.L.U32 R2, R9, 0x1f, RZ ;  /* 0x0000001f09027819 */ /* 0x000fe400000006ff */
[----:B------:R-:W-:Y:S01]  /*42a0*/  PLOP3.LUT P0, PT, PT, PT, UP4, 0x80, 0x8 ;  /* 0x000000000008781c */ /* 0x000fe20003f0f048 */
[----:B------:R-:W-:Y:S01]  /*42b0*/  VIADD R3, R0, 0x1e0 ;  /* 0x000001e000037836 */ /* 0x000fe20000000000 */
[----:B-1----:R-:W1:Y:S02]  /*42c0*/  SYNCS.PHASECHK.TRANS64.TRYWAIT P1, [R0+URZ+0x1d0], R2 ;  /* 0x0001d002000075a7 */ /* 0x002e6400080211ff */
[----:B-1-3--:R-:W-:Y:S09]  /*42d0*/  @!P1 BRA `(.L_x_84) ;  /* 0x0000004000389947 */ /* 0x00aff20003800000 */
.L_x_187:
[----:B------:R-:W-:Y:S01]  /*42e0*/  LEA R4, R10, UR17, 0x4 ;  /* 0x000000110a047c11 */ /* 0x000fe2000f8e20ff */
[----:B------:R-:W-:Y:S01]  /*42f0*/  @UP4 ULEA UR4, UR14, UR17, 0x3 ;  /* 0x000000110e044291 */ /* 0x000fe2000f8e18ff */
[----:B------:R-:W-:Y:S01]  /*4300*/  PLOP3.LUT P2, PT, PT, PT, PT, 0x80, 0x8 ;  /* 0x000000000008781c */ /* 0x000fe20003f4f070 */
[----:B------:R-:W-:Y:S01]  /*4310*/  ULEA UR23, UR22, UR17, 0x3 ;  /* 0x0000001116177291 */ /* 0x000fe2000f8e18ff */
[----:B------:R-:W-:Y:S02]  /*4320*/  PRMT R3, RZ, 0x654, R3 ;  /* 0x00000654ff037816 */ /* 0x000fe40000000003 */
[----:B------:R-:W2:Y:S01]  /*4330*/  LDS.128 R4, [R4+0x260] ;  /* 0x0002600004047984 */ /* 0x000ea20000000c00 */
[----:B-1----:R-:W-:Y:S02]  /*4340*/  @P0 SHF.L.U32 R2, R8, 0x1f, RZ ;  /* 0x0000001f08020819 */ /* 0x002fe400000006ff */
[----:B------:R-:W-:Y:S01]  /*4350*/  SHF.L.U32 R0, R11, 0x1f, RZ ;  /* 0x0000001f0b007819 */ /* 0x000fe200000006ff */
[----:B------:R-:W-:Y:S01]  /*4360*/  @!PT LDS RZ, [RZ] ;  /* 0x00000000fffff984 */ /* 0x000fe20000000800 */
[----:B------:R-:W-:Y:S01]  /*4370*/  @!PT LDS RZ, [RZ] ;  /* 0x00000000fffff984 */ /* 0x000fe20000000800 */
[----:B------:R-:W-:Y:S01]  /*4380*/  @!PT LDS RZ, [RZ] ;  /* 0x00000000fffff984 */ /* 0x000fe20000000800 */
[----:B------:R-:W-:Y:S01]  /*4390*/  @!PT LDS RZ, [RZ] ;  /* 0x00000000fffff984 */ /* 0x000fe20000000800 */
[----:B------:R1:W-:Y:S06]  /*43a0*/  MEMBAR.ALL.CTA ;  /* 0x0000000000007992 */ /* 0x0003ec0000008000 */
[----:B-1----:R-:W1:Y:S02]  /*43b0*/  FENCE.VIEW.ASYNC.S ;  /* 0x00000000000073c6 */ /* 0x002e640000000000 */
[----:B-1----:R1:W-:Y:S01]  /*43c0*/  SYNCS.ARRIVE.TRANS64.RED.A1T0 RZ, [R3+URZ], RZ ;  /* 0x000000ff03ff79a7 */ /* 0x0023e200081004ff */
[----:B------:R1:W3:Y:S01]  /*43d0*/  @P0 SYNCS.PHASECHK.TRANS64.TRYWAIT P2, [UR4], R2 ;  /* 0x00000002ff0005a7 */ /* 0x0002e20008041104 */
[----:B------:R-:W-:Y:S01]  /*43e0*/  ULEA.HI UR4, UR22, UR22, URZ, 0x1 ;  /* 0x0000001616047291 */ /* 0x000fe2000f8f08ff */
[----:B--2---:R-:W-:-:S03]  /*43f0*/  LOP3.LUT P1, RZ, R6, 0x1, RZ, 0xc0, !PT ;  /* 0x0000000106ff7812 */ /* 0x004fc6000782c0ff */
[----:B------:R-:W-:Y:S02]  /*4400*/  USHF.L.U32 UR18, UR4, 0x5, URZ ;  /* 0x0000000504127899 */ /* 0x000fe400080006ff */
[----:B------:R-:W-:Y:S02]  /*4410*/  ULOP3.LUT UR4, UR4, 0xffe, URZ, 0xc0, !UPT ;  /* 0x00000ffe04047892 */ /* 0x000fe4000f8ec0ff */
[----:B------:R-:W-:Y:S02]  /*4420*/  ULOP3.LUT UR18, UR18, 0xffffffc0, URZ, 0xc0, !UPT ;  /* 0xffffffc012127892 */ /* 0x000fe4000f8ec0ff */
[----:B------:R-:W-:Y:S02]  /*4430*/  UIADD3 UR4, UPT, UPT, -UR4, UR22, URZ ;  /* 0x0000001604047290 */ /* 0x000fe4000fffe1ff */
[----:B------:R-:W-:Y:S01]  /*4440*/  UIADD3 UR18, UPT, UPT, UR30, UR18, URZ ;  /* 0x000000121e127290 */ /* 0x000fe2000fffe0ff */
[----:B------:R-:W2:Y:S03]  /*4450*/  SYNCS.PHASECHK.TRANS64.TRYWAIT P0, [UR23+0x210], R0 ;  /* 0x00021000ff0075a7 */ /* 0x000ea60008001117 */
[----:B------:R-:W-:Y:S01]  /*4460*/  ULEA UR18, UR4, UR18, 0x14 ;  /* 0x0000001204127291 */ /* 0x000fe2000f8ea0ff */
[----:B-123--:R-:W-:Y:S11]  /*4470*/  @!P0 BRA `(.L_x_85) ;  /* 0x0000003c00e48947 */ /* 0x00eff60003800000 */
.L_x_189:
[----:B------:R-:W-:Y:S01]  /*4480*/  IADD3 R10, PT, PT, R10, 0x1, RZ ;  /* 0x000000010a0a7810 */ /* 0x000fe20007ffe0ff */
[----:B------:R-:W-:Y:S06]  /*4490*/  BRA.U !UP4, `(.L_x_86) ;  /* 0x000000010c987547 */ /* 0x000fec000b800000 */
[----:B------:R-:W-:Y:S01]  /*44a0*/  UPLOP3.LUT UP2, UPT, UPT, UPT, UPT, 0x40, 0x4 ;  /* 0x000000000004789c */ /* 0x000fe20003f4e870 */
[----:B------:R-:W-:Y:S01]  /*44b0*/  UMOV UR16, UR29 ;  /* 0x0000001d00107c82 */ /* 0x000fe20008000000 */
[----:B------:R-:W-:Y:S01]  /*44c0*/  UMOV UR15, UR28 ;  /* 0x0000001c000f7c82 */ /* 0x000fe20008000000 */
[----:B------:R-:W-:-:S08]  /*44d0*/  UMOV UR6, UR14 ;  /* 0x0000000e00067c82 */ /* 0x000fd00008000000 */
.L_x_89:
[----:B------:R-:W-:Y:S02]  /*44e0*/  UIADD3 UR16, UPT, UPT, UR16, 0x1, URZ ;  /* 0x0000000110107890 */ /* 0x000fe4000fffe0ff */
[----:B--2---:R-:W-:Y:S02]  /*44f0*/  ULEA UR5, UR6, UR17, 0x3 ;  /* 0x0000001106057291 */ /* 0x004fe4000f8e18ff */
[----:B------:R-:W-:Y:S01]  /*4500*/  UISETP.NE.AND UP3, UPT, UR16, URZ, UPT ;  /* 0x000000ff1000728c */ /* 0x000fe2000bf65270 */
[----:B---3--:R-:W-:Y:S10]  /*4510*/  @P2 BRA `(.L_x_87) ;  /* 0x00000000000c2947 */ /* 0x008ff40003800000 */
[----:B-1----:R-:W-:Y:S04]  /*4520*/  SHF.L.U32 R2, R8, 0x1f, RZ ;  /* 0x0000001f08027819 */ /* 0x002fe800000006ff */
[----:B------:R-:W1:Y:S02]  /*4530*/  SYNCS.PHASECHK.TRANS64.TRYWAIT P0, [UR5], R2 ;  /* 0x00000002ff0075a7 */ /* 0x000e640008001105 */
[----:B-1----:R-:W-:Y:S05]  /*4540*/  @!P0 BRA `(.L_x_88) ;  /* 0x0000003c00c88947 */ /* 0x002fea0003800000 */
.L_x_87:
[----:B------:R-:W-:Y:S01]  /*4550*/  UISETP.NE.AND UP0, UPT, UR15, 0x1, UPT ;  /* 0x000000010f00788c */ /* 0x000fe2000bf05270 */
[----:B------:R-:W-:Y:S01]  /*4560*/  PLOP3.LUT P2, PT, PT, PT, PT, 0x80, 0x8 ;  /* 0x000000000008781c */ /* 0x000fe20003f4f070 */
[----:B------:R-:W-:Y:S02]  /*4570*/  UIADD3 UR4, UPT, UPT, UR6, 0x1, URZ ;  /* 0x0000000106047890 */ /* 0x000fe4000fffe0ff */
[----:B------:R-:W-:Y:S02]  /*4580*/  ULEA UR12, UR6, UR21, 0x8 ;  /* 0x00000015060c7291 */ /* 0x000fe4000f8e40ff */
[----:B------:R-:W-:Y:S01]  /*4590*/  UISETP.NE.AND UP1, UPT, UR4, 0x1b, UPT ;  /* 0x0000001b0400788c */ /* 0x000fe2000bf25270 */
[----:B------:R-:W-:Y:S01]  /*45a0*/  PLOP3.LUT P0, PT, PT, PT, UP0, 0x80, 0x8 ;  /* 0x000000000008781c */ /* 0x000fe20003f0f008 */
[----:B------:R-:W-:Y:S02]  /*45b0*/  UIADD3 UR10, UPT, UPT, UR12, 0x2, URZ ;  /* 0x000000020c0a7890 */ /* 0x000fe4000fffe0ff */
[----:B------:R-:W-:Y:S02]  /*45c0*/  USEL UR7, URZ, 0x1, UP1 ;  /* 0x00000001ff077887 */ /* 0x000fe40008800000 */
[----:B------:R-:W-:Y:S02]  /*45d0*/  USEL UR14, UR4, URZ, UP1 ;  /* 0x000000ff040e7287 */ /* 0x000fe40008800000 */
[----:B------:R-:W-:Y:S02]  /*45e0*/  UIADD3 UR15, UPT, UPT, UR15, -0x1, URZ ;  /* 0xffffffff0f0f7890 */ /* 0x000fe4000fffe0ff */
[----:B------:R-:W-:Y:S01]  /*45f0*/  @UP0 ULEA UR4, UR14, UR17, 0x3 ;  /* 0x000000110e040291 */ /* 0x000fe2000f8e18ff */
[----:B------:R-:W-:Y:S01]  /*4600*/  LOP3.LUT R8, R8, UR7, RZ, 0x3c, !PT ;  /* 0x0000000708087c12 */ /* 0x000fe2000f8e3cff */
[----:B------:R-:W-:Y:S01]  /*4610*/  UIADD3 UR7, UPT, UPT, UR5, 0xd8, URZ ;  /* 0x000000d805077890 */ /* 0x000fe2000fffe0ff */
[----:B------:R-:W-:Y:S02]  /*4620*/  UMOV UR13, 0x80004020 ;  /* 0x80004020000d7882 */ /* 0x000fe40000000000 */
[----:B-1----:R-:W-:Y:S01]  /*4630*/  @P0 SHF.L.U32 R0, R8, 0x1f, RZ ;  /* 0x0000001f08000819 */ /* 0x002fe200000006ff */
[----:B------:R-:W-:Y:S01]  /*4640*/  UMOV UR5, 0x80004020 ;  /* 0x8000402000057882 */ /* 0x000fe20000000000 */
[----:B------:R-:W-:Y:S01]  /*4650*/  UMOV UR11, 0x80004020 ;  /* 0x80004020000b7882 */ /* 0x000fe20000000000 */
[----:B------:R-:W-:Y:S01]  /*4660*/  UMOV UR9, 0x80004020 ;  /* 0x8000402000097882 */ /* 0x000fe20000000000 */
[----:B------:R2:W3:Y:S01]  /*4670*/  @P0 SYNCS.PHASECHK.TRANS64.TRYWAIT P2, [UR4], R0 ;  /* 0x00000000ff0005a7 */ /* 0x0004e20008041104 */
[----:B------:R-:W-:Y:S03]  /*4680*/  ULEA UR4, UR6, UR20, 0x8 ;  /* 0x0000001406047291 */ /* 0x000fe6000f8e40ff */
[----:B------:R-:W-:Y:S01]  /*4690*/  UMOV UR6, UR14 ;  /* 0x0000000e00067c82 */ /* 0x000fe20008000000 */
[----:B------:R-:W-:Y:S05]  /*46a0*/  UIADD3 UR8, UPT, UPT, UR4, 0x2, URZ ;  /* 0x0000000204087890 */ /* 0x000fea000fffe0ff */
[----:B------:R2:W-:Y:S01]  /*46b0*/  UTCIMMA gdesc[UR4], gdesc[UR12], tmem[UR18], tmem[UR26], idesc[UR27], UP2 ;  /* 0x00ff1a0c040075ea */ /* 0x0005e20009000112 */
[----:B------:R-:W-:Y:S03]  /*46c0*/  UPLOP3.LUT UP2, UPT, UPT, UPT, UPT, 0x80, 0x8 ;  /* 0x000000000008789c */ /* 0x000fe60003f4f070 */
[----:B------:R2:W-:Y:S01]  /*46d0*/  UTCIMMA gdesc[UR8], gdesc[UR10], tmem[UR18], tmem[UR24], idesc[UR25], UPT ;  /* 0x00ff180a080075ea */ /* 0x0005e2000b800112 */
[----:B------:R2:W-:Y:S01]  /*46e0*/  UTCBAR.MULTICAST [UR7], URZ, UR19 ;  /* 0x000000ff070073e9 */ /* 0x0005e20008000813 */
[----:B------:R-:W-:Y:S06]  /*46f0*/  BRA.U UP3, `(.L_x_89) ;  /* 0xfffffffd03787547 */ /* 0x000fec000b83ffff */
.L_x_86:
[----:B--2---:R-:W-:Y:S01]  /*4700*/  UIADD3 UR4, UPT, UPT, UR22, 0x1, URZ ;  /* 0x0000000116047890 */ /* 0x004fe2000fffe0ff */
[C---:B------:R-:W-:Y:S01]  /*4710*/  ISETP.NE.AND P0, PT, R10.reuse, 0x2, PT ;  /* 0x000000020a00780c */ /* 0x040fe20003f05270 */
[----:B------:R-:W-:Y:S02]  /*4720*/  UIADD3 UR5, UPT, UPT, UR23, 0x1f0, URZ ;  /* 0x000001f017057890 */ /* 0x000fe4000fffe0ff */
[----:B------:R-:W-:Y:S01]  /*4730*/  UISETP.NE.AND UP0, UPT, UR4, 0x4, UPT ;  /* 0x000000040400788c */ /* 0x000fe2000bf05270 */
[----:B-1----:R-:W-:Y:S02]  /*4740*/  SEL R0, RZ, 0x1, P0 ;  /* 0x00000001ff007807 */ /* 0x002fe40000000000 */
[----:B------:R-:W-:Y:S01]  /*4750*/  SEL R10, R10, RZ, P0 ;  /* 0x000000ff0a0a7207 */ /* 0x000fe20000000000 */
[----:B------:R-:W-:Y:S01]  /*4760*/  USEL UR6, URZ, 0x1, UP0 ;  /* 0x00000001ff067887 */ /* 0x000fe20008000000 */
[----:B------:R-:W-:Y:S01]  /*4770*/  LOP3.LUT R9, R9, R0, RZ, 0x3c, !PT ;  /* 0x0000000009097212 */ /* 0x000fe200078e3cff */
[----:B------:R-:W-:Y:S01]  /*4780*/  USEL UR22, UR4, URZ, UP0 ;  /* 0x000000ff04167287 */ /* 0x000fe20008000000 */
[----:B------:R1:W-:Y:S03]  /*4790*/  UTCBAR [UR5], URZ ;  /* 0x000000ff050073e9 */ /* 0x0003e600080000ff */
[----:B------:R-:W-:Y:S01]  /*47a0*/  LOP3.LUT R11, R11, UR6, RZ, 0x3c, !PT ;  /* 0x000000060b0b7c12 */ /* 0x000fe2000f8e3cff */
[----:B------:R-:W-:Y:S07]  /*47b0*/  @P1 BRA `(.L_x_90) ;  /* 0xfffffff800b01947 */ /* 0x000fee000383ffff */
[----:B------:R-:W2:Y:S01]  /*47c0*/  S2UR UR8, SR_CgaCtaId ;  /* 0x00000000000879c3 */ /* 0x000ea20000008800 */
[----:B------:R-:W-:Y:S01]  /*47d0*/  ELECT P0, URZ, PT ;  /* 0x0000000000ff782f */ /* 0x000fe20003800000 */
[----:B------:R-:W-:Y:S01]  /*47e0*/  IMAD.MOV.U32 R0, RZ, RZ, 0x1 ;  /* 0x00000001ff007424 */ /* 0x000fe200078e00ff */
[----:B------:R-:W-:Y:S01]  /*47f0*/  UIADD3 UR17, UPT, UPT, UR17, 0x210, URZ ;  /* 0x0000021011117890 */ /* 0x000fe2000fffe0ff */
[----:B------:R-:W-:Y:S01]  /*4800*/  SHF.L.U32 R2, R11, 0x1f, RZ ;  /* 0x0000001f0b027819 */ /* 0x000fe200000006ff */
[----:B------:R-:W-:-:S03]  /*4810*/  UMOV UR4, 0x40 ;  /* 0x0000004000047882 */ /* 0x000fc60000000000 */
[----:B------:R-:W-:Y:S01]  /*4820*/  UVIRTCOUNT.DEALLOC.SMPOOL 0x80 ;  /* 0x000000800000784c */ /* 0x000fe20000000000 */
[----:B--2---:R-:W-:Y:S02]  /*4830*/  ULEA UR8, UR8, UR4, 0x18 ;  /* 0x0000000408087291 */ /* 0x004fe4000f8ec0ff */
[----:B------:R-:W-:-:S07]  /*4840*/  ULEA UR4, UR22, UR17, 0x3 ;  /* 0x0000001116047291 */ /* 0x000fce000f8e18ff */
[----:B------:R2:W-:Y:S02]  /*4850*/  @P0 STS.U8 [UR8+0x1c], R0 ;  /* 0x00001c00ff000988 */ /* 0x0005e40008000008 */
[----:B------:R-:W4:Y:S02]  /*4860*/  SYNCS.PHASECHK.TRANS64.TRYWAIT P0, [UR4], R2 ;  /* 0x00000002ff0075a7 */ /* 0x000f240008001104 */
[----:B--2-4-:R-:W-:Y:S05]  /*4870*/  @!P0 BRA `(.L_x_91) ;  /* 0x0000003c00148947 */ /* 0x014fea0003800000 */
.L_x_192:
[----:B------:R-:W-:-:S04]  /*4880*/  UIADD3 UR4, UPT, UPT, UR22, 0x1, URZ ;  /* 0x0000000116047890 */ /* 0x000fc8000fffe0ff */
[----:B------:R-:W-:-:S04]  /*4890*/  UISETP.NE.AND UP0, UPT, UR4, 0x4, UPT ;  /* 0x000000040400788c */ /* 0x000fc8000bf05270 */
[----:B------:R-:W-:Y:S02]  /*48a0*/  USEL UR6, URZ, 0x1, UP0 ;  /* 0x00000001ff067887 */ /* 0x000fe40008000000 */
[----:B------:R-:W-:-:S04]  /*48b0*/  USEL UR4, UR4, URZ, UP0 ;  /* 0x000000ff04047287 */ /* 0x000fc80008000000 */
[----:B-1----:R-:W-:Y:S01]  /*48c0*/  ULEA UR5, UR4, UR17, 0x3 ;  /* 0x0000001104057291 */ /* 0x002fe2000f8e18ff */
[----:B--2---:R-:W-:-:S04]  /*48d0*/  LOP3.LUT R2, R11, UR6, RZ, 0x3c, !PT ;  /* 0x000000060b027c12 */ /* 0x004fc8000f8e3cff */
[----:B------:R-:W-:-:S04]  /*48e0*/  SHF.L.U32 R3, R2, 0x1f, RZ ;  /* 0x0000001f02037819 */ /* 0x000fc800000006ff */
[----:B------:R-:W1:Y:S02]  /*48f0*/  SYNCS.PHASECHK.TRANS64.TRYWAIT P0, [UR5], R3 ;  /* 0x00000003ff0075a7 */ /* 0x000e640008001105 */
[----:B-1----:R-:W-:Y:S05]  /*4900*/  @!P0 BRA `(.L_x_92) ;  /* 0x0000003c00088947 */ /* 0x002fea0003800000 */
.L_x_194:
        /* <DEDUP_REMOVED lines=9> */
.L_x_196:
[----:B------:R-:W-:-:S04]  /*49a0*/  UIADD3 UR4, UPT, UPT, UR4, 0x1, URZ ;  /* 0x0000000104047890 */ /* 0x000fc8000fffe0ff */
[----:B------:R-:W-:-:S04]  /*49b0*/  UISETP.NE.AND UP0, UPT, UR4, 0x4, UPT ;  /* 0x000000040400788c */ /* 0x000fc8000bf05270 */
[----:B------:R-:W-:Y:S02]  /*49c0*/  USEL UR5, URZ, 0x1, UP0 ;  /* 0x00000001ff057887 */ /* 0x000fe40008000000 */
[----:B------:R-:W-:-:S04]  /*49d0*/  USEL UR4, UR4, URZ, UP0 ;  /* 0x000000ff04047287 */ /* 0x000fc80008000000 */
[----:B------:R-:W-:Y:S01]  /*49e0*/  ULEA UR4, UR4, UR17, 0x3 ;  /* 0x0000001104047291 */ /* 0x000fe2000f8e18ff */
[----:B------:R-:W-:-:S04]  /*49f0*/  LOP3.LUT R2, R2, UR5, RZ, 0x3c, !PT ;  /* 0x0000000502027c12 */ /* 0x000fc8000f8e3cff */
[----:B------:R-:W-:-:S04]  /*4a00*/  SHF.L.U32 R2, R2, 0x1f, RZ ;  /* 0x0000001f02027819 */ /* 0x000fc800000006ff */
[----:B------:R-:W2:Y:S02]  /*4a10*/  SYNCS.PHASECHK.TRANS64.TRYWAIT P0, [UR4], R2 ;  /* 0x00000002ff0075a7 */ /* 0x000ea40008001104 */
[----:B--2---:R-:W-:Y:S05]  /*4a20*/  @!P0 BRA `(.L_x_94) ;  /* 0x0000003800f08947 */ /* 0x004fea0003800000 */
.L_x_198:
[----:B------:R-:W-:Y:S01]  /*4a30*/  NOP ;  /* 0x0000000000007918 */ /* 0x000fe20000000000 */
[----:B-1----:R-:W1:Y:S01]  /*4a40*/  LDS R0, [UR8+0x14] ;  /* 0x00001408ff007984 */ /* 0x002e620008000800 */
[----:B------:R-:W-:Y:S01]  /*4a50*/  ULOP3.LUT UR4, UR30, 0xffff, URZ, 0xc0, !UPT ;  /* 0x0000ffff1e047892 */ /* 0x000fe2000f8ec0ff */
[----:B------:R-:W-:Y:S01]  /*4a60*/  UMOV UR5, 0xffff ;  /* 0x0000ffff00057882 */ /* 0x000fe20000000000 */
[----:B------:R-:W-:Y:S02]  /*4a70*/  UMOV UR6, 0x1 ;  /* 0x0000000100067882 */ /* 0x000fe40000000000 */
[----:B------:R-:W-:-:S04]  /*4a80*/  USHF.R.U32.HI UR4, URZ, 0x5, UR4 ;  /* 0x00000005ff047899 */ /* 0x000fc80008011604 */
[----:B------:R-:W-:Y:S02]  /*4a90*/  USHF.L.U32 UR5, UR5, UR4, URZ ;  /* 0x0000000405057299 */ /* 0x000fe400080006ff */
[----:B------:R-:W-:-:S04]  /*4aa0*/  USHF.L.U32 UR4, UR6, UR4, URZ ;  /* 0x0000000406047299 */ /* 0x000fc800080006ff */
[----:B-1----:R-:W-:-:S04]  /*4ab0*/  LOP3.LUT R0, R0, UR5, RZ, 0xc0, !PT ;  /* 0x0000000500007c12 */ /* 0x002fc8000f8ec0ff */
[----:B------:R-:W-:-:S13]  /*4ac0*/  ISETP.NE.AND P0, PT, R0, UR5, PT ;  /* 0x0000000500007c0c */ /* 0x000fda000bf05270 */
[----:B------:R-:W-:Y:S05]  /*4ad0*/  @P0 BRA `(.L_x_95) ;  /* 0x0000000000580947 */ /* 0x000fea0003800000 */
[----:B------:R-:W1:Y:S02]  /*4ae0*/  LDS R0, [UR8+0x18] ;  /* 0x00001808ff007984 */ /* 0x000e640008000800 */
[----:B-1----:R-:W-:-:S04]  /*4af0*/  LOP3.LUT R0, R0, UR4, RZ, 0xc0, !PT ;  /* 0x0000000400007c12 */ /* 0x002fc8000f8ec0ff */
[----:B------:R-:W-:-:S13]  /*4b00*/  ISETP.NE.AND P0, PT, R0, UR4, PT ;  /* 0x0000000400007c0c */ /* 0x000fda000bf05270 */
[----:B------:R-:W-:Y:S05]  /*4b10*/  @P0 BRA `(.L_x_96) ;  /* 0x00000000003c0947 */ /* 0x000fea0003800000 */
[----:B------:R-:W1:Y:S01]  /*4b20*/  S2R R2, SR_LANEID ;  /* 0x0000000000027919 */ /* 0x000e620000000000 */
[----:B------:R-:W-:-:S06]  /*4b30*/  ULOP3.LUT UR5, URZ, UR5, URZ, 0x33, !UPT ;  /* 0x00000005ff057292 */ /* 0x000fcc000f8e33ff */
[----:B------:R-:W-:-:S04]  /*4b40*/  IMAD.U32 R0, RZ, RZ, UR5 ;  /* 0x00000005ff007e24 */ /* 0x000fc8000f8e00ff */
[----:B------:R2:W4:Y:S02]  /*4b50*/  REDUX UR7, R0 ;  /* 0x00000000000773c4 */ /* 0x0005240000000000 */
[----:B------:R1:W-:Y:S01]  /*4b60*/  UTCATOMSWS.AND URZ, UR5 ;  /* 0x0000000500ff79e3 */ /* 0x0003e20008000000 */
[----:B--2---:R-:W-:Y:S01]  /*4b70*/  LOP3.LUT R0, RZ, UR4, RZ, 0x33, !PT ;  /* 0x00000004ff007c12 */ /* 0x004fe2000f8e33ff */
[----:B------:R-:W-:Y:S02]  /*4b80*/  VOTEU.ANY UR4, UPT, PT ;  /* 0x0000000000047886 */ /* 0x000fe400038e0100 */
[----:B------:R-:W-:Y:S02]  /*4b90*/  UFLO.U32 UR4, UR4 ;  /* 0x00000004000472bd */ /* 0x000fe400080e0000 */
[----:B------:R-:W2:Y:S04]  /*4ba0*/  REDUX UR6, R0 ;  /* 0x00000000000673c4 */ /* 0x000ea80000000000 */
[----:B-1----:R-:W-:-:S02]  /*4bb0*/  ISETP.EQ.U32.AND P0, PT, R2, UR4, PT ;  /* 0x0000000402007c0c */ /* 0x002fc4000bf02070 */
[----:B----4-:R-:W-:-:S11]  /*4bc0*/  MOV R2, UR7 ;  /* 0x0000000700027c02 */ /* 0x010fd60008000f00 */
[----:B------:R1:W-:Y:S01]  /*4bd0*/  @P0 ATOMS.AND RZ, [UR8+0x14], R2 ;  /* 0x00001402ffff098c */ /* 0x0003e2000a800008 */
[----:B--2---:R-:W-:-:S05]  /*4be0*/  IMAD.U32 R0, RZ, RZ, UR6 ;  /* 0x00000006ff007e24 */ /* 0x004fca000f8e00ff */
[----:B------:R1:W-:Y:S01]  /*4bf0*/  @P0 ATOMS.AND RZ, [UR8+0x18], R0 ;  /* 0x00001800ffff098c */ /* 0x0003e2000a800008 */
[----:B------:R-:W-:Y:S05]  /*4c00*/  BRA `(.L_x_97) ;  /* 0x0000000000147947 */ /* 0x000fea0003800000 */
.L_x_96:
[----:B------:R-:W-:Y:S02]  /*4c10*/  MOV R2, 0x4c30 ;  /* 0x00004c3000027802 */ /* 0x000fe40000000f00 */
[----:B---3-5:R-:W-:Y:S05]  /*4c20*/  CALL.REL.NOINC `($__internal_0_$__cuda_sm10x_tcgen05_guardrail_trap_col_being_dealloced_not_returned_by_alloc) ;  /* 0x0000003c000c7944 */ /* 0x028fea0003c00000 */
[----:B------:R-:W-:Y:S05]  /*4c30*/  BRA `(.L_x_97) ;  /* 0x0000000000087947 */ /* 0x000fea0003800000 */
.L_x_95:
[----:B------:R-:W-:Y:S02]  /*4c40*/  MOV R2, 0x4c60 ;  /* 0x00004c6000027802 */ /* 0x000fe40000000f00 */
[----:B---3-5:R-:W-:Y:S05]  /*4c50*/  CALL.REL.NOINC `($__internal_2_$__cuda_sm10x_tcgen05_guardrail_trap_unallocated_columns_being_dealloced) ;  /* 0x0000003c00187944 */ /* 0x028fea0003c00000 */
.L_x_97:
[----:B------:R-:W-:Y:S01]  /*4c60*/  NOP ;  /* 0x0000000000007918 */ /* 0x000fe20000000000 */
[----:B------:R-:W-:Y:S05]  /*4c70*/  EXIT ;  /* 0x000000000000794d */ /* 0x000fea0003800000 */
.L_x_79:
[----:B------:R-:W-:-:S09]  /*4c80*/  UISETP.NE.OR UP0, UPT, UR22, 0x3, !UP3 ;  /* 0x000000031600788c */ /* 0x000fd2000df05670 */
[----:B------:R-:W-:Y:S05]  /*4c90*/  BRA.U UP0, `(.L_x_98) ;  /* 0x0000000d00087547 */ /* 0x000fea000b800000 */
[----:B------:R-:W1:Y:S01]  /*4ca0*/  LDCU UR26, c[0x0][0x370] ;  /* 0x00006e00ff1a77ac */ /* 0x000e620008000800 */
[----:B------:R-:W2:Y:S01]  /*4cb0*/  LDC.64 R16, c[0x0][0x348] ;  /* 0x0000d200ff107b82 */ /* 0x000ea20000000a00 */
[----:B------:R-:W-:Y:S02]  /*4cc0*/  HFMA2 R13, -RZ, RZ, 0, 0 ;  /* 0x00000000ff0d7431 */ /* 0x000fe400000001ff */
[----:B------:R-:W-:Y:S01]  /*4cd0*/  IMAD.MOV.U32 R15, RZ, RZ, 0x1 ;  /* 0x00000001ff0f7424 */ /* 0x000fe200078e00ff */
[----:B------:R-:W1:Y:S01]  /*4ce0*/  LDCU.128 UR28, c[0x0][0xb10] ;  /* 0x00016200ff1c77ac */ /* 0x000e620008000c00 */
[----:B------:R-:W-:Y:S01]  /*4cf0*/  IMAD.MOV.U32 R14, RZ, RZ, RZ ;  /* 0x000000ffff0e7224 */ /* 0x000fe200078e00ff */
[----:B------:R-:W-:Y:S01]  /*4d00*/  MOV R12, 0x1000 ;  /* 0x00001000000c7802 */ /* 0x000fe20000000f00 */
[----:B------:R-:W3:Y:S01]  /*4d10*/  LDCU UR25, c[0x0][0x374] ;  /* 0x00006e80ff1977ac */ /* 0x000ee20008000800 */
[----:B------:R-:W4:Y:S01]  /*4d20*/  LDC.64 R2, c[0x0][0x888] ;  /* 0x00022200ff027b82 */ /* 0x000f220000000a00 */
[----:B------:R-:W3:Y:S01]  /*4d30*/  LDCU UR16, c[0x0][0xb0c] ;  /* 0x00016180ff1077ac */ /* 0x000ee20008000800 */
[----:B------:R-:W2:Y:S06]  /*4d40*/  LDCU UR35, c[0x0][0xb20] ;  /* 0x00016400ff2377ac */ /* 0x000eac0008000800 */
[----:B------:R-:W4:Y:S01]  /*4d50*/  LDC.64 R4, c[0x0][0x890] ;  /* 0x00022400ff047b82 */ /* 0x000f220000000a00 */
[----:B------:R-:W2:Y:S01]  /*4d60*/  LDCU UR4, c[0x0][0xb30] ;  /* 0x00016600ff0477ac */ /* 0x000ea20008000800 */
[----:B------:R-:W-:Y:S01]  /*4d70*/  UMOV UR17, 0x400 ;  /* 0x0000040000117882 */ /* 0x000fe20000000000 */
[----:B-1----:R-:W-:-:S02]  /*4d80*/  UIMAD.WIDE.U32 UR32, UR26, UR28, URZ ;  /* 0x0000001c1a2072a5 */ /* 0x002fc4000f8e00ff */
[----:B---3--:R-:W-:Y:S02]  /*4d90*/  UIMAD.WIDE.U32 UR6, UR25, UR31, URZ ;  /* 0x0000001f190672a5 */ /* 0x008fe4000f8e00ff */
[----:B------:R-:W-:Y:S02]  /*4da0*/  ULEA UR17, UR48, UR17, 0x18 ;  /* 0x0000001130117291 */ /* 0x000fe4000f8ec0ff */
[----:B------:R-:W-:Y:S02]  /*4db0*/  UPLOP3.LUT UP3, UPT, UPT, UPT, UPT, 0x40, 0x4 ;  /* 0x000000000004789c */ /* 0x000fe40003f6e870 */
[----:B------:R-:W-:Y:S01]  /*4dc0*/  UIADD3 UR5, UPT, UPT, UR17, 0x1b0, URZ ;  /* 0x000001b011057890 */ /* 0x000fe2000fffe0ff */
[----:B------:R-:W-:Y:S01]  /*4dd0*/  UMOV UR32, UR33 ;  /* 0x0000002100207c82 */ /* 0x000fe20008000000 */
[----:B------:R-:W-:Y:S01]  /*4de0*/  UMOV UR27, UR7 ;  /* 0x00000007001b7c82 */ /* 0x000fe20008000000 */
[----:B------:R-:W-:Y:S02]  /*4df0*/  UISETP.GE.AND UP0, UPT, UR40, 0x1, UPT ;  /* 0x000000012800788c */ /* 0x000fe4000bf06270 */
[----:B------:R-:W-:Y:S01]  /*4e00*/  UISETP.NE.AND UP4, UPT, UR40, 0x1, UPT ;  /* 0x000000012800788c */ /* 0x000fe2000bf85270 */
[----:B------:R-:W1:Y:S01]  /*4e10*/  LDCU.64 UR14, c[0x0][0xb28] ;  /* 0x00016500ff0e77ac */ /* 0x000e620008000a00 */
[----:B------:R-:W-:-:S02]  /*4e20*/  UISETP.NE.AND UP6, UPT, UR16, 0x1, UPT ;  /* 0x000000011000788c */ /* 0x000fc4000bfc5270 */
[----:B------:R-:W-:Y:S02]  /*4e30*/  UISETP.NE.AND UP5, UPT, UR30, 0x1, UPT ;  /* 0x000000011e00788c */ /* 0x000fe4000bfa5270 */
[----:B------:R-:W-:Y:S02]  /*4e40*/  UPRMT UR48, UR48, 0x654, UR5 ;  /* 0x0000065430307896 */ /* 0x000fe40008000005 */
[----:B------:R-:W-:Y:S02]  /*4e50*/  USHF.R.U32.HI UR32, URZ, UR29, UR32 ;  /* 0x0000001dff207299 */ /* 0x000fe40008011620 */
[----:B--2---:R-:W-:Y:S02]  /*4e60*/  USHF.R.U32.HI UR27, URZ, UR35, UR27 ;  /* 0x00000023ff1b7299 */ /* 0x004fe4000801161b */
[----:B------:R-:W-:-:S11]  /*4e70*/  UISETP.NE.AND UP2, UPT, UR4, 0x1, UPT ;  /* 0x000000010400788c */ /* 0x000fd6000bf45270 */
.L_x_106:
[C---:B------:R-:W-:Y:S02]  /*4e80*/  LEA R7, R14.reuse, UR17, 0x3 ;  /* 0x000000110e077c11 */ /* 0x040fe4000f8e18ff */
[----:B------:R-:W-:Y:S02]  /*4e90*/  SHF.L.U32 R0, R13, 0x1f, RZ ;  /* 0x0000001f0d007819 */ /* 0x000fe400000006ff */
[----:B------:R-:W-:Y:S02]  /*4ea0*/  LEA R8, R14, UR17, 0x4 ;  /* 0x000000110e087c11 */ /* 0x000fe4000f8e20ff */
[----:B--2---:R-:W2:Y:S02]  /*4eb0*/  SYNCS.PHASECHK.TRANS64.TRYWAIT P0, [R7+URZ+0x1d0], R0 ;  /* 0x0001d000070075a7 */ /* 0x004ea400080011ff */
[----:B--2---:R-:W-:Y:S05]  /*4ec0*/  @!P0 BRA `(.L_x_99) ;  /* 0x0000003400e08947 */ /* 0x004fea0003800000 */
.L_x_199:
[----:B------:R-:W3:Y:S01]  /*4ed0*/  LDS.128 R8, [R8+0x260] ;  /* 0x0002600008087984 */ /* 0x000ee20000000c00 */
[----:B------:R-:W-:Y:S01]  /*4ee0*/  UISETP.GE.AND UP0, UPT, UR40, 0x1, UPT ;  /* 0x000000012800788c */ /* 0x000fe2000bf06270 */
[----:B------:R-:W-:Y:S01]  /*4ef0*/  @!PT LDS RZ, [RZ] ;  /* 0x00000000fffff984 */ /* 0x000fe20000000800 */
[----:B------:R-:W-:Y:S01]  /*4f00*/  @!PT LDS RZ, [RZ] ;  /* 0x00000000fffff984 */ /* 0x000fe20000000800 */
[----:B------:R-:W-:Y:S01]  /*4f10*/  @!PT LDS RZ, [RZ] ;  /* 0x00000000fffff984 */ /* 0x000fe20000000800 */
[----:B------:R-:W-:Y:S01]  /*4f20*/  @!PT LDS RZ, [RZ] ;  /* 0x00000000fffff984 */ /* 0x000fe20000000800 */
[----:B------:R1:W-:Y:S06]  /*4f30*/  MEMBAR.ALL.CTA ;  /* 0x0000000000007992 */ /* 0x0003ec0000008000 */
[----:B-1----:R-:W1:Y:S01]  /*4f40*/  FENCE.VIEW.ASYNC.S ;  /* 0x00000000000073c6 */ /* 0x002e620000000000 */
[----:B---3--:R-:W-:Y:S11]  /*4f50*/  LOP3.LUT P0, RZ, R10, 0x1, RZ, 0xc0, !PT ;  /* 0x000000010aff7812 */ /* 0x008ff6000780c0ff */
[----:B------:R-:W-:Y:S02]  /*4f60*/  @!UPT UIADD3 URZ, UPT, UPT, URZ, URZ, URZ ;  /* 0x000000fffffff290 */ /* 0x000fe4000fffe0ff */
[----:B-1----:R-:W-:Y:S01]  /*4f70*/  VOTEU.ANY UP1, P0 ;  /* 0x0000000000ff7886 */ /* 0x002fe20000020100 */
[----:B------:R-:W-:Y:S11]  /*4f80*/  PLOP3.LUT P0, PT, PT, PT, UP1, 0x80, 0x8 ;  /* 0x000000000008781c */ /* 0x000ff60003f0f018 */
[----:B------:R-:W-:Y:S02]  /*4f90*/  @!UPT UIADD3 URZ, UPT, UPT, URZ, URZ, URZ ;  /* 0x000000fffffff290 */ /* 0x000fe4000fffe0ff */
[----:B--2---:R-:W-:Y:S02]  /*4fa0*/  @P0 SHF.R.U32.HI R0, RZ, 0x10, R9 ;  /* 0x00000010ff000819 */ /* 0x004fe40000011609 */
[----:B------:R-:W-:Y:S02]  /*4fb0*/  @P0 MOV R6, R8 ;  /* 0x0000000800060202 */ /* 0x000fe40000000f00 */
[----:B------:R-:W-:Y:S01]  /*4fc0*/  @P0 R2UR UR4, R0 ;  /* 0x00000000000402ca */ /* 0x000fe200000e0000 */
[----:B------:R-:W-:Y:S01]  /*4fd0*/  VIADD R0, R7, 0x1e0 ;  /* 0x000001e007007836 */ /* 0x000fe20000000000 */
[----:B------:R-:W-:Y:S02]  /*4fe0*/  @P0 LOP3.LUT R8, R9, 0xffff, RZ, 0xc0, !PT ;  /* 0x0000ffff09080812 */ /* 0x000fe400078ec0ff */
[----:B------:R-:W-:Y:S02]  /*4ff0*/  @P0 R2UR UR6, R6 ;  /* 0x00000000060602ca */ /* 0x000fe400000e0000 */
[----:B------:R-:W-:Y:S02]  /*5000*/  PRMT R0, RZ, 0x654, R0 ;  /* 0x00000654ff007816 */ /* 0x000fe40000000000 */
[----:B------:R-:W-:Y:S02]  /*5010*/  @P0 R2UR UR5, R8 ;  /* 0x00000000080502ca */ /* 0x000fe400000e0000 */
[----:B------:R1:W-:Y:S03]  /*5020*/  SYNCS.ARRIVE.TRANS64.RED.A1T0 RZ, [R0+URZ], RZ ;  /* 0x000000ff00ff79a7 */ /* 0x0003e600081004ff */
[----:B------:R-:W-:Y:S04]  /*5030*/  @UP1 UMOV UR24, UR4 ;  /* 0x0000000400181c82 */ /* 0x000fe80008000000 */
[----:B------:R-:W-:Y:S04]  /*5040*/  @UP1 UMOV UR13, UR6 ;  /* 0x00000006000d1c82 */ /* 0x000fe80008000000 */
[----:B------:R-:W-:Y:S01]  /*5050*/  @UP1 UMOV UR7, UR5 ;  /* 0x0000000500071c82 */ /* 0x000fe20008000000 */
[----:B------:R-:W-:Y:S05]  /*5060*/  BRA.U !UP0, `(.L_x_100) ;  /* 0x0000000108a47547 */ /* 0x000fea000b800000 */
[----:B------:R-:W-:Y:S02]  /*5070*/  UIMAD.WIDE.U32 UR10, UR7, UR31, URZ ;  /* 0x0000001f070a72a5 */ /* 0x000fe4000f8e00ff */
[----:B------:R-:W-:Y:S02]  /*5080*/  UIMAD.WIDE.U32 UR18, UR13, UR28, URZ ;  /* 0x0000001c0d1272a5 */ /* 0x000fe4000f8e00ff */
[----:B------:R-:W-:Y:S02]  /*5090*/  USEL UR4, UR25, UR27, !UP5 ;  /* 0x0000001b19047287 */ /* 0x000fe4000e800000 */
[----:B------:R-:W-:Y:S02]  /*50a0*/  USEL UR8, UR26, UR32, !UP6 ;  /* 0x000000201a087287 */ /* 0x000fe4000f000000 */
[----:B------:R-:W-:Y:S02]  /*50b0*/  UIMAD.WIDE.U32 UR20, UR4, UR14, URZ ;  /* 0x0000000e041472a5 */ /* 0x000fe4000f8e00ff */
[----:B------:R-:W-:Y:S01]  /*50c0*/  UIMAD.WIDE.U32 UR22, UR8, UR14, URZ ;  /* 0x0000000e081672a5 */ /* 0x000fe2000f8e00ff */
[----:B------:R-:W-:Y:S02]  /*50d0*/  UMOV UR5, UR11 ;  /* 0x0000000b00057c82 */ /* 0x000fe40008000000 */
[----:B------:R-:W-:Y:S03]  /*50e0*/  USHF.R.U32.HI UR6, URZ, UR35, UR5 ;  /* 0x00000023ff067299 */ /* 0x000fe60008011605 */
[----:B------:R-:W-:Y:S01]  /*50f0*/  UMOV UR5, UR19 ;  /* 0x0000001300057c82 */ /* 0x000fe20008000000 */
[----:B------:R-:W-:Y:S02]  /*5100*/  USEL UR6, UR7, UR6, !UP5 ;  /* 0x0000000607067287 */ /* 0x000fe4000e800000 */
[----:B------:R-:W-:Y:S02]  /*5110*/  USHF.R.U32.HI UR9, URZ, UR29, UR5 ;  /* 0x0000001dff097299 */ /* 0x000fe40008011605 */
[----:B------:R-:W-:Y:S01]  /*5120*/  UIMAD.WIDE.U32 UR10, UR6, UR14, URZ ;  /* 0x0000000e060a72a5 */ /* 0x000fe2000f8e00ff */
[----:B------:R-:W-:Y:S02]  /*5130*/  UMOV UR5, UR21 ;  /* 0x0000001500057c82 */ /* 0x000fe40008000000 */
[----:B------:R-:W-:Y:S03]  /*5140*/  @UP4 USHF.R.U32.HI UR4, URZ, UR15, UR5 ;  /* 0x0000000fff044299 */ /* 0x000fe60008011605 */
[----:B------:R-:W-:Y:S01]  /*5150*/  UMOV UR5, UR23 ;  /* 0x0000001700057c82 */ /* 0x000fe20008000000 */
[----:B------:R-:W-:Y:S02]  /*5160*/  UIMAD UR4, UR40, UR4, URZ ;  /* 0x00000004280472a4 */ /* 0x000fe4000f8e02ff */
[----:B------:R-:W-:Y:S02]  /*5170*/  @UP4 USHF.R.U32.HI UR8, URZ, UR15, UR5 ;  /* 0x0000000fff084299 */ /* 0x000fe40008011605 */
[----:B------:R-:W-:Y:S02]  /*5180*/  USEL UR5, UR13, UR9, !UP6 ;  /* 0x000000090d057287 */ /* 0x000fe4000f000000 */
[----:B------:R-:W-:Y:S02]  /*5190*/  UIMAD UR9, UR40, UR8, URZ ;  /* 0x00000008280972a4 */ /* 0x000fe4000f8e02ff */
[----:B------:R-:W-:Y:S03]  /*51a0*/  UISETP.GE.AND UP0, UPT, UR6, UR4, UPT ;  /* 0x000000040600728c */ /* 0x000fe6000bf06270 */
[----:B------:R-:W-:Y:S01]  /*51b0*/  UMOV UR4, UR11 ;  /* 0x0000000b00047c82 */ /* 0x000fe20008000000 */
[----:B------:R-:W-:Y:S02]  /*51c0*/  UISETP.GE.OR UP0, UPT, UR5, UR9, UP0 ;  /* 0x000000090500728c */ /* 0x000fe40008706670 */
[----:B------:R-:W-:Y:S02]  /*51d0*/  USHF.R.U32.HI UR4, URZ, UR15, UR4 ;  /* 0x0000000fff047299 */ /* 0x000fe40008011604 */
[----:B------:R-:W-:Y:S02]  /*51e0*/  UIMAD.WIDE.U32 UR10, UR5, UR14, URZ ;  /* 0x0000000e050a72a5 */ /* 0x000fe4000f8e00ff */
[----:B------:R-:W-:Y:S04]  /*51f0*/  USEL UR12, UR6, UR4, !UP4 ;  /* 0x00000004060c7287 */ /* 0x000fe8000e000000 */
[----:B------:R-:W-:Y:S01]  /*5200*/  UIADD3 UR9, UPT, UPT, -UR12, URZ, URZ ;  /* 0x000000ff0c097290 */ /* 0x000fe2000fffe1ff */
[----:B------:R-:W-:Y:S02]  /*5210*/  @!UP0 UMOV UR4, UR11 ;  /* 0x0000000b00048c82 */ /* 0x000fe40008000000 */
[----:B------:R-:W-:Y:S02]  /*5220*/  @!UP0 USHF.R.U32.HI UR4, URZ, UR15, UR4 ;  /* 0x0000000fff048299 */ /* 0x000fe40008011604 */
[----:B------:R-:W-:Y:S02]  /*5230*/  UIMAD UR9, UR40, UR9, UR6 ;  /* 0x00000009280972a4 */ /* 0x000fe4000f8e0206 */
[----:B------:R-:W-:Y:S04]  /*5240*/  @!UP0 USEL UR4, UR5, UR4, !UP4 ;  /* 0x0000000405048287 */ /* 0x000fe8000e000000 */
[----:B------:R-:W-:Y:S02]  /*5250*/  @!UP0 UIMAD UR9, UR8, UR9, UR4 ;  /* 0x00000009080982a4 */ /* 0x000fe4000f8e0204 */
[----:B------:R-:W-:Y:S02]  /*5260*/  @!UP0 UIADD3 UR10, UPT, UPT, UR12, -UR4, URZ ;  /* 0x800000040c0a8290 */ /* 0x000fe4000fffe0ff */
[----:B------:R-:W-:Y:S02]  /*5270*/  UIADD3 UR4, UPT, UPT, -UR5, URZ, URZ ;  /* 0x000000ff05047290 */ /* 0x000fe4000fffe1ff */
[----:B------:R-:W-:Y:S02]  /*5280*/  UIADD3 UR8, UPT, UPT, -UR6, URZ, URZ ;  /* 0x000000ff06087290 */ /* 0x000fe4000fffe1ff */
[----:B------:R-:W-:Y:S02]  /*5290*/  @!UP0 UIMAD UR6, UR10, UR40, UR5 ;  /* 0x000000280a0682a4 */ /* 0x000fe4000f8e0205 */
[----:B------:R-:W-:Y:S02]  /*52a0*/  UIMAD UR13, UR16, UR4, UR13 ;  /* 0x00000004100d72a4 */ /* 0x000fe4000f8e020d */
[----:B------:R-:W-:Y:S01]  /*52b0*/  UIMAD UR7, UR30, UR8, UR7 ;  /* 0x000000081e0772a4 */ /* 0x000fe2000f8e0207 */
[----:B------:R-:W-:Y:S02]  /*52c0*/  @!UP0 UMOV UR5, UR9 ;  /* 0x0000000900058c82 */ /* 0x000fe40008000000 */
[----:B------:R-:W-:Y:S02]  /*52d0*/  UIMAD UR13, UR5, UR16, UR13 ;  /* 0x00000010050d72a4 */ /* 0x000fe4000f8e020d */
[----:B------:R-:W-:Y:S11]  /*52e0*/  UIMAD UR7, UR6, UR30, UR7 ;  /* 0x0000001e060772a4 */ /* 0x000ff6000f8e0207 */
[----:B------:R-:W-:Y:S01]  /*52f0*/  @!UPT UIADD3 URZ, UPT, UPT, URZ, URZ, URZ ;  /* 0x000000fffffff290 */ /* 0x000fe2000fffe0ff */
.L_x_100:
[----:B------:R-:W2:Y:S01]  /*5300*/  @!UP2 LDCU.128 UR20, c[0x0][0xb10] ;  /* 0x00016200ff14a7ac */ /* 0x000ea20008000c00 */
[C---:B----4-:R-:W-:Y:S02]  /*5310*/  ISETP.NE.U32.AND P1, PT, R4.reuse, RZ, PT ;  /* 0x000000ff0400720c */ /* 0x050fe40003f25070 */
[----:B------:R-:W-:Y:S02]  /*5320*/  ISETP.NE.U32.AND P0, PT, R4, RZ, PT ;  /* 0x000000ff0400720c */ /* 0x000fe40003f05070 */
[C---:B------:R-:W-:Y:S02]  /*5330*/  ISETP.NE.AND.EX P1, PT, R5.reuse, RZ, PT, P1 ;  /* 0x000000ff0500720c */ /* 0x040fe40003f25310 */
[----:B------:R-:W-:Y:S01]  /*5340*/  ISETP.NE.AND.EX P0, PT, R5, RZ, PT, P0 ;  /* 0x000000ff0500720c */ /* 0x000fe20003f05300 */
[----:B------:R-:W3:Y:S01]  /*5350*/  @!UP2 LDCU UR5, c[0x0][0xb0c] ;  /* 0x00016180ff05a7ac */ /* 0x000ee20008000800 */
[----:B------:R-:W-:Y:S01]  /*5360*/  SHF.L.U32 R6, R15, 0x1f, RZ ;  /* 0x0000001f0f067819 */ /* 0x000fe200000006ff */
[----:B--2---:R-:W-:Y:S07]  /*5370*/  UIMAD.WIDE.U32 UR8, UR13, UR20, URZ ;  /* 0x000000140d0872a5 */ /* 0x004fee000f8e00ff */
[----:B------:R-:W-:Y:S01]  /*5380*/  @!UP2 UMOV UR4, UR9 ;  /* 0x000000090004ac82 */ /* 0x000fe20008000000 */
[----:B---3--:R-:W-:Y:S02]  /*5390*/  @!UP2 UISETP.NE.AND UP0, UPT, UR5, 0x1, UPT ;  /* 0x000000010500a88c */ /* 0x008fe4000bf05270 */
[----:B------:R-:W-:Y:S02]  /*53a0*/  @!UP2 USHF.R.U32.HI UR4, URZ, UR21, UR4 ;  /* 0x00000015ff04a299 */ /* 0x000fe40008011604 */
[----:B------:R-:W-:Y:S02]  /*53b0*/  UIMAD.WIDE.U32 UR8, UR7, UR23, URZ ;  /* 0x00000017070872a5 */ /* 0x000fe4000f8e00ff */
[----:B------:R-:W-:Y:S02]  /*53c0*/  @!UP2 USEL UR10, UR13, UR4, !UP0 ;  /* 0x000000040d0aa287 */ /* 0x000fe4000c000000 */
[----:B------:R-:W-:Y:S03]  /*53d0*/  @!UP2 UISETP.NE.AND UP0, UPT, UR22, 0x1, UPT ;  /* 0x000000011600a88c */ /* 0x000fe6000bf05270 */
[----:B------:R-:W-:Y:S02]  /*53e0*/  @!UP2 UMOV UR6, UR9 ;  /* 0x000000090006ac82 */ /* 0x000fe40008000000 */
[----:B------:R-:W2:Y:S02]  /*53f0*/  @!UP2 LDCU UR4, c[0x0][0xb20] ;  /* 0x00016400ff04a7ac */ /* 0x000ea40008000800 */
[----:B--2---:R-:W-:Y:S04]  /*5400*/  @!UP2 USHF.R.U32.HI UR6, URZ, UR4, UR6 ;  /* 0x00000004ff06a299 */ /* 0x004fe80008011606 */
[----:B------:R-:W-:Y:S04]  /*5410*/  @!UP2 USEL UR6, UR7, UR6, !UP0 ;  /* 0x000000060706a287 */ /* 0x000fe8000c000000 */
[----:B------:R-:W-:Y:S02]  /*5420*/  @!UP2 UIADD3 UR4, UPT, UPT, -UR10, UR6, URZ ;  /* 0x000000060a04a290 */ /* 0x000fe4000fffe1ff */
[----:B------:R-:W-:Y:S02]  /*5430*/  @!UP2 UIADD3 UR6, UPT, UPT, UR10, -UR6, URZ ;  /* 0x800000060a06a290 */ /* 0x000fe4000fffe0ff */
[----:B------:R-:W-:Y:S02]  /*5440*/  @!UP2 UIMAD UR13, UR4, UR5, UR13 ;  /* 0x00000005040da2a4 */ /* 0x000fe4000f8e020d */
[----:B------:R-:W-:Y:S01]  /*5450*/  @!UP2 UIMAD UR7, UR6, UR22, UR7 ;  /* 0x000000160607a2a4 */ /* 0x000fe2000f8e0207 */
[----:B------:R-:W-:Y:S11]  /*5460*/  BRA.U UP3, `(.L_x_101) ;  /* 0x0000000103107547 */ /* 0x000ff6000b800000 */
[----:B------:R-:W-:Y:S04]  /*5470*/  MOV R7, UR34 ;  /* 0x0000002200077c02 */ /* 0x000fe80008000f00 */
[----:B------:R-:W-:Y:S04]  /*5480*/  SHF.L.U32 R7, R7, 0x1f, RZ ;  /* 0x0000001f07077819 */ /* 0x000fe800000006ff */
[----:B------:R-:W2:Y:S02]  /*5490*/  SYNCS.PHASECHK.TRANS64.TRYWAIT P2, [UR17+0x1c8], R7 ;  /* 0x0001c807ff0075a7 */ /* 0x000ea40008041111 */
[----:B--2---:R-:W-:Y:S05]  /*54a0*/  @!P2 BRA `(.L_x_102) ;  /* 0x00000030007ca947 */ /* 0x004fea0003800000 */
.L_x_101:
[----:B------:R-:W-:Y:S05]  /*54b0*/  @!P1 BRA `(.L_x_103) ;  /* 0x0000000000309947 */ /* 0x000fea0003800000 */
[----:B------:R-:W-:Y:S01]  /*54c0*/  ISETP.NE.U32.AND P1, PT, R2, RZ, PT ;  /* 0x000000ff0200720c */ /* 0x000fe20003f25070 */
[----:B------:R-:W2:Y:S01]  /*54d0*/  LDCU.64 UR4, c[0x0][0x358] ;  /* 0x00006b00ff0477ac */ /* 0x000ea20008000a00 */
[----:B------:R-:W-:Y:S02]  /*54e0*/  IMAD.MOV.U32 R80, RZ, RZ, 0x1 ;  /* 0x00000001ff507424 */ /* 0x000fe400078e00ff */
[----:B------:R-:W-:Y:S11]  /*54f0*/  ISETP.NE.AND.EX P1, PT, R3, RZ, PT, P1 ;  /* 0x000000ff0300720c */ /* 0x000ff60003f25310 */
[----:B------:R-:W-:Y:S02]  /*5500*/  @!UPT UIADD3 URZ, UPT, UPT, URZ, URZ, URZ ;  /* 0x000000fffffff290 */ /* 0x000fe4000fffe0ff */
[----:B------:R-:W3:Y:S01]  /*5510*/  @P1 LDC.64 R8, c[0x0][0x888] ;  /* 0x00022200ff081b82 */ /* 0x000ee20000000a00 */
[----:B-1----:R-:W-:Y:S04]  /*5520*/  @P1 IMAD R0, R4, UR36, RZ ;  /* 0x0000002404001c24 */ /* 0x002fe8000f8e02ff */
[----:B---3--:R-:W-:Y:S04]  /*5530*/  @P1 IMAD.WIDE R8, R0, 0x4, R8 ;  /* 0x0000000400081825 */ /* 0x008fe800078e0208 */
[----:B------:R-:W-:Y:S01]  /*5540*/  HFMA2 R0, -RZ, RZ, 0, 5.9604644775390625e-08 ;  /* 0x00000001ff007431 */ /* 0x000fe200000001ff */
[----:B--2--5:R2:W5:Y:S04]  /*5550*/  @P1 LDG.E R39, desc[UR4][R8.64] ;  /* 0x0000000408271981 */ /* 0x024568000c1e1900 */
[----:B------:R-:W-:Y:S01]  /*5560*/  @!P1 PRMT R80, R0, 0x7610, R80 ;  /* 0x0000761000509816 */ /* 0x000fe20000000050 */
[----:B--2---:R-:W3:Y:S06]  /*5570*/  @!P1 LDC R39, c[0x0][0x880] ;  /* 0x00022000ff279b82 */ /* 0x004eec0000000800 */
.L_x_103:
[----:B---3-5:R-:W-:Y:S01]  /*5580*/  @!P0 ISETP.EQ.AND P1, PT, R39, RZ, PT ;  /* 0x000000ff2700820c */ /* 0x028fe20003f22270 */
[----:B------:R-:W-:Y:S01]  /*5590*/  @!UPT UIADD3 URZ, UPT, UPT, URZ, URZ, URZ ;  /* 0x000000fffffff290 */ /* 0x000fe2000fffe0ff */
[----:B------:R-:W-:Y:S11]  /*55a0*/  @!P0 BRA `(.L_x_104) ;  /* 0x0000000000188947 */ /* 0x000ff60003800000 */
[----:B------:R-:W-:Y:S02]  /*55b0*/  LOP3.LUT P0, RZ, R80, 0xff, RZ, 0xc0, !PT ;  /* 0x000000ff50ff7812 */ /* 0x000fe4000780c0ff */
[----:B------:R-:W-:Y:S04]  /*55c0*/  ISETP.NE.U32.AND P1, PT, R2, RZ, PT ;  /* 0x000000ff0200720c */ /* 0x000fe80003f25070 */
[----:B------:R-:W-:Y:S04]  /*55d0*/  ISETP.NE.AND.EX P1, PT, R3, RZ, PT, P1 ;  /* 0x000000ff0300720c */ /* 0x000fe80003f25310 */
[----:B------:R-:W-:Y:S03]  /*55e0*/  PLOP3.LUT P1, PT, P1, PT, PT, 0x8, 0x80 ;  /* 0x000000000080781c */ /* 0x000fe60000f2e170 */
[----:B------:R-:W-:Y:S11]  /*55f0*/  @P0 ISETP.EQ.AND P1, PT, R39, RZ, PT ;  /* 0x000000ff2700020c */ /* 0x000ff60003f22270 */
[----:B------:R-:W-:Y:S02]  /*5600*/  @!UPT UIADD3 URZ, UPT, UPT, URZ, URZ, URZ ;  /* 0x000000fffffff290 */ /* 0x000fe4000fffe0ff */
.L_x_104:
[----:B------:R-:W2:Y:S01]  /*5610*/  SYNCS.PHASECHK.TRANS64.TRYWAIT P0, [UR17+0x1b8], R6 ;  /* 0x0001b806ff0075a7 */ /* 0x000ea20008001111 */
[----:B------:R-:W-:Y:S02]  /*5620*/  ELECT P2, URZ, PT ;  /* 0x0000000000ff782f */ /* 0x000fe40003840000 */
[----:B------:R-:W-:Y:S01]  /*5630*/  IADD3 R14, PT, PT, R14, 0x1, RZ ;  /* 0x000000010e0e7810 */ /* 0x000fe20007ffe0ff */
[----:B--2---:R-:W-:Y:S10]  /*5640*/  @!P0 BRA `(.L_x_105) ;  /* 0x00000030002c8947 */ /* 0x004ff40003800000 */
.L_x_202:
[----:B------:R-:W-:Y:S01]  /*5650*/  PLOP3.LUT P1, PT, P1, P2, PT, 0xf2, 0x2f ;  /* 0x00000000002f781c */ /* 0x000fe20000f25e72 */
[----:B------:R-:W-:Y:S01]  /*5660*/  UMOV UR18, 0x0 ;  /* 0x0000000000127882 */ /* 0x000fe20000000000 */
[----:B------:R-:W-:Y:S01]  /*5670*/  UMOV UR19, 0x10000000 ;  /* 0x1000000000137882 */ /* 0x000fe20000000000 */
[----:B------:R-:W-:Y:S01]  /*5680*/  UMOV UR12, UR36 ;  /* 0x00000024000c7c82 */ /* 0x000fe20008000000 */
[----:B------:R-:W-:Y:S01]  /*5690*/  LOP3.LUT R15, R15, 0x1, RZ, 0x3c, !PT ;  /* 0x000000010f0f7812 */ /* 0x000fe200078e3cff */
[----:B------:R-:W-:Y:S01]  /*56a0*/  UPLOP3.LUT UP3, UPT, UPT, UPT, UPT, 0x80, 0x8 ;  /* 0x000000000008789c */ /* 0x000fe20003f6f070 */
[----:B------:R-:W-:Y:S07]  /*56b0*/  UMOV UR36, UR24 ;  /* 0x0000001800247c82 */ /* 0x000fee0008000000 */
[----:B-1----:R-:W-:Y:S01]  /*56c0*/  @!P1 IADD3 R6, P0, PT, R16, 0x580, RZ ;  /* 0x0000058010069810 */ /* 0x002fe20007f1e0ff */
[----:B------:R-:W-:Y:S03]  /*56d0*/  VOTEU.ALL UP0, P1 ;  /* 0x0000000000ff7886 */ /* 0x000fe60000800000 */
[----:B------:R-:W-:Y:S01]  /*56e0*/  @!P1 R2UR UR5, R6 ;  /* 0x00000000060592ca */ /* 0x000fe200000e0000 */
[----:B------:R-:W-:Y:S01]  /*56f0*/  @!P1 IMAD.X R0, RZ, RZ, R17, P0 ;  /* 0x000000ffff009224 */ /* 0x000fe200000e0611 */
[----:B------:R-:W-:Y:S01]  /*5700*/  @!UP0 USHF.L.U32 UR10, UR45, 0x6, URZ ;  /* 0x000000062d0a8899 */ /* 0x000fe200080006ff */
[----:B------:R-:W-:Y:S01]  /*5710*/  ISETP.NE.AND P0, PT, R14, 0x2, PT ;  /* 0x000000020e00780c */ /* 0x000fe20003f05270 */
[----:B------:R-:W-:Y:S02]  /*5720*/  @!UP0 USHF.L.U32 UR11, UR46, 0x6, URZ ;  /* 0x000000062e0b8899 */ /* 0x000fe400080006ff */
[----:B------:R-:W-:Y:S01]  /*5730*/  @!P1 R2UR UR4, R0 ;  /* 0x00000000000492ca */ /* 0x000fe200000e0000 */
[----:B------:R-:W-:Y:S01]  /*5740*/  @!UP0 UIADD3 UR8, UPT, UPT, UR17, 0x400, URZ ;  /* 0x0000040011088890 */ /* 0x000fe2000fffe0ff */
[----:B------:R-:W-:Y:S01]  /*5750*/  SEL R0, RZ, 0x1, P0 ;  /* 0x00000001ff007807 */ /* 0x000fe20000000000 */
[----:B------:R-:W-:Y:S01]  /*5760*/  @!UP0 UIADD3 UR9, UPT, UPT, UR17, 0x1b0, URZ ;  /* 0x000001b011098890 */ /* 0x000fe2000fffe0ff */
[----:B------:R-:W-:Y:S01]  /*5770*/  SEL R14, R14, RZ, P0 ;  /* 0x000000ff0e0e7207 */ /* 0x000fe20000000000 */
[----:B------:R-:W-:Y:S01]  /*5780*/  VOTEU.ALL UP0, P1 ;  /* 0x0000000000ff7886 */ /* 0x000fe20000800000 */
[----:B------:R-:W-:Y:S01]  /*5790*/  LOP3.LUT R13, R13, R0, RZ, 0x3c, !PT ;  /* 0x000000000d0d7212 */ /* 0x000fe200078e3cff */
[----:B------:R-:W-:Y:S01]  /*57a0*/  IMAD.U32 R6, RZ, RZ, UR5 ;  /* 0x00000005ff067e24 */ /* 0x000fe2000f8e00ff */
[----:B------:R-:W-:Y:S02]  /*57b0*/  UIADD3 UR45, UPT, UPT, UR7, UR57, URZ ;  /* 0x00000039072d7290 */ /* 0x000fe4000fffe0ff */
[----:B------:R-:W-:Y:S03]  /*57c0*/  UIADD3 UR46, UPT, UPT, UR13, UR60, URZ ;  /* 0x0000003c0d2e7290 */ /* 0x000fe6000fffe0ff */
[----:B------:R-:W-:Y:S01]  /*57d0*/  IMAD.U32 R7, RZ, RZ, UR4 ;  /* 0x00000004ff077e24 */ /* 0x000fe2000f8e00ff */
[----:B------:R-:W-:Y:S04]  /*57e0*/  @!P1 R2UR UR4, R6 ;  /* 0x00000000060492ca */ /* 0x000fe800000e0000 */
[----:B------:R-:W-:Y:S11]  /*57f0*/  @!P1 R2UR UR5, R7 ;  /* 0x00000000070592ca */ /* 0x000ff600000e0000 */
[----:B------:R-:W-:Y:S02]  /*5800*/  @!UPT UIADD3 URZ, UPT, UPT, URZ, URZ, URZ ;  /* 0x000000fffffff290 */ /* 0x000fe4000fffe0ff */
[----:B------:R2:W-:Y:S01]  /*5810*/  @!UP0 UTMALDG.3D [UR8], [UR4], desc[UR18] ;  /* 0x00001208040085b4 */ /* 0x0005e20008011000 */
[----:B------:R2:W-:Y:S01]  /*5820*/  @!P1 SYNCS.ARRIVE.TRANS64.RED.A0TR RZ, [UR17+0x1b0], R12 ;  /* 0x0001b00cffff99a7 */ /* 0x0005e20008300411 */
[----:B------:R-:W-:Y:S01]  /*5830*/  SYNCS.ARRIVE.TRANS64.RED.A1T0 RZ, [UR48], RZ ;  /* 0x000000ffffff79a7 */ /* 0x000fe20008100430 */
[----:B------:R-:W-:Y:S05]  /*5840*/  BRA.U UP1, `(.L_x_106) ;  /* 0xfffffff5018c7547 */ /* 0x000fea000b83ffff */
[----:B------:R-:W-:Y:S07]  /*5850*/  MOV R0, UR17 ;  /* 0x0000001100007c02 */ /* 0x000fee0008000f00 */
.L_x_107:
[----:B-1----:R-:W-:-:S04]  /*5860*/  SHF.L.U32 R2, R15, 0x1f, RZ ;  /* 0x0000001f0f027819 */ /* 0x002fc800000006ff */
[----:B------:R1:W3:Y:S03]  /*5870*/  SYNCS.PHASECHK.TRANS64.TRYWAIT P0, [R0+URZ+0x1b8], R2 ;  /* 0x0001b802000075a7 */ /* 0x0002e600080011ff */
[----:B---3--:R-:W-:Y:S05]  /*5880*/  @!P0 NANOSLEEP.SYNCS 0x989680 ;  /* 0x009896800000895d */ /* 0x008fea0003900000 */
[----:B------:R-:W3:Y:S02]  /*5890*/  @!P0 SYNCS.PHASECHK.TRANS64 P0, [R0+URZ+0x1b8], R2 ;  /* 0x0001b802000085a7 */ /* 0x000ee400080010ff */
[----:B--23--:R-:W-:Y:S05]  /*58a0*/  @P0 EXIT ;  /* 0x000000000000094d */ /* 0x00cfea0003800000 */
[----:B------:R-:W-:Y:S05]  /*58b0*/  BRA `(.L_x_107) ;  /* 0xfffffffc00e87947 */ /* 0x000fea000383ffff */
.L_x_98:
[----:B------:R-:W-:-:S06]  /*58c0*/  UISETP.GE.AND UP0, UPT, UR22, 0x4, UPT ;  /* 0x000000041600788c */ /* 0x000fcc000bf06270 */
[----:B------:R-:W-:-:S13]  /*58d0*/  PLOP3.LUT P0, PT, PT, PT, UP0, 0x80, 0x8 ;  /* 0x000000000008781c */ /* 0x000fda0003f0f008 */
[----:B------:R-:W-:Y:S05]  /*58e0*/  @!P0 EXIT ;  /* 0x000000000000894d */ /* 0x000fea0003800000 */
[----:B------:R-:W-:Y:S01]  /*58f0*/  BAR.SYNC.DEFER_BLOCKING 0x6, 0xa0 ;  /* 0x0182800000007b1d */ /* 0x000fe20000010000 */
[C---:B------:R-:W-:Y:S01]  /*5900*/  IMAD.SHL.U32 R7, R69.reuse, 0x40, RZ ;  /* 0x0000004045077824 */ /* 0x040fe200078e00ff */
[----:B------:R-:W-:Y:S01]  /*5910*/  CS2R R84, SRZ ;  /* 0x0000000000547805 */ /* 0x000fe2000001ff00 */
[C---:B------:R-:W-:Y:S01]  /*5920*/  IMAD.SHL.U32 R4, R69.reuse, 0x20, RZ ;  /* 0x0000002045047824 */ /* 0x040fe200078e00ff */
[----:B------:R-:W-:Y:S01]  /*5930*/  CS2R R82, SRZ ;  /* 0x0000000000527805 */ /* 0x000fe2000001ff00 */
[----:B------:R-:W-:Y:S01]  /*5940*/  IMAD.SHL.U32 R5, R69, 0x8, RZ ;  /* 0x0000000845057824 */ /* 0x000fe200078e00ff */
[----:B------:R-:W-:Y:S01]  /*5950*/  UMOV UR44, 0x400 ;  /* 0x00000400002c7882 */ /* 0x000fe20000000000 */
[----:B------:R-:W-:Y:S01]  /*5960*/  LOP3.LUT R6, R7, 0x180, RZ, 0xc0, !PT ;  /* 0x0000018007067812 */ /* 0x000fe200078ec0ff */
[----:B------:R-:W-:Y:S01]  /*5970*/  ULEA UR44, UR48, UR44, 0x18 ;  /* 0x0000002c302c7291 */ /* 0x000fe2000f8ec0ff */
[----:B------:R-:W-:Y:S01]  /*5980*/  LOP3.LUT R4, R4, 0xc00, RZ, 0xc0, !PT ;  /* 0x00000c0004047812 */ /* 0x000fe200078ec0ff */
[----:B------:R-:W1:Y:S01]  /*5990*/  LDC.64 R74, c[0x0][0x888] ;  /* 0x00022200ff4a7b82 */ /* 0x000e620000000a00 */
[----:B------:R-:W-:Y:S01]  /*59a0*/  LOP3.LUT R5, R6, 0x30, R5, 0xf8, !PT ;  /* 0x0000003006057812 */ /* 0x000fe200078ef805 */
[C---:B------:R-:W-:Y:S01]  /*59b0*/  IMAD.SHL.U32 R6, R69.reuse, 0x2, RZ ;  /* 0x0000000245067824 */ /* 0x040fe200078e00ff */
[--C-:B------:R-:W-:Y:S01]  /*59c0*/  LOP3.LUT R4, R4, 0x40, R7.reuse, 0xf8, !PT ;  /* 0x0000004004047812 */ /* 0x100fe200078ef807 */
[C---:B------:R-:W-:Y:S01]  /*59d0*/  IMAD.U32 R37, R69.reuse, 0x10000, RZ ;  /* 0x0001000045257824 */ /* 0x040fe200078e00ff */
[----:B------:R-:W-:Y:S01]  /*59e0*/  UIADD3 UR4, UPT, UPT, UR44, 0x1400, URZ ;  /* 0x000014002c047890 */ /* 0x000fe2000fffe0ff */
[----:B------:R-:W-:Y:S01]  /*59f0*/  IMAD.SHL.U32 R78, R69, 0x10, RZ ;  /* 0x00000010454e7824 */ /* 0x000fe200078e00ff */
[----:B------:R-:W-:Y:S01]  /*5a00*/  LOP3.LUT R5, R5, 0x20, R6, 0x78, !PT ;  /* 0x0000002005057812 */ /* 0x000fe200078e7806 */
[----:B------:R-:W2:Y:S01]  /*5a10*/  LDC.64 R76, c[0x0][0x890] ;  /* 0x00022400ff4c7b82 */ /* 0x000ea20000000a00 */
[----:B------:R-:W-:Y:S01]  /*5a20*/  LOP3.LUT R4, R4, 0x200, R7, 0xf8, !PT ;  /* 0x0000020004047812 */ /* 0x000fe200078ef807 */
[----:B------:R-:W-:Y:S01]  /*5a30*/  IMAD.MOV.U32 R36, RZ, RZ, RZ ;  /* 0x000000ffff247224 */ /* 0x000fe200078e00ff */
[----:B------:R-:W-:Y:S01]  /*5a40*/  LOP3.LUT R37, R37, 0x600000, RZ, 0xc0, !PT ;  /* 0x0060000025257812 */ /* 0x000fe200078ec0ff */
[----:B------:R-:W-:Y:S01]  /*5a50*/  IMAD.U32 R86, RZ, RZ, UR4 ;  /* 0x00000004ff567e24 */ /* 0x000fe2000f8e00ff */
[----:B------:R-:W-:Y:S01]  /*5a60*/  LOP3.LUT R79, R4, R5, RZ, 0xfc, !PT ;  /* 0x00000005044f7212 */ /* 0x000fe200078efcff */
[----:B------:R-:W3:Y:S01]  /*5a70*/  LDS R0, [UR44+0x280] ;  /* 0x0002802cff007984 */ /* 0x000ee20008000800 */
[----:B------:R-:W-:Y:S01]  /*5a80*/  LOP3.LUT R78, R78, 0x20, RZ, 0xc0, !PT ;  /* 0x000000204e4e7812 */ /* 0x000fe200078ec0ff */
[----:B------:R-:W4:Y:S01]  /*5a90*/  LDC.64 R72, c[0x0][0x8b0] ;  /* 0x00022c00ff487b82 */ /* 0x000f220000000a00 */
[----:B------:R-:W1:Y:S01]  /*5aa0*/  LDCU UR50, c[0x0][0x370] ;  /* 0x00006e00ff3277ac */ /* 0x000e620008000800 */
[----:B------:R-:W-:Y:S01]  /*5ab0*/  VIADD R4, R79, UR44 ;  /* 0x0000002c4f047c36 */ /* 0x000fe20008000000 */
[----:B------:R-:W1:Y:S04]  /*5ac0*/  LDCU.64 UR62, c[0x0][0x348] ;  /* 0x00006900ff3e77ac */ /* 0x000e680008000a00 */
[----:B------:R-:W-:Y:S01]  /*5ad0*/  IADD3 R78, PT, PT, -R78, 0x400, R4 ;  /* 0x000004004e4e7810 */ /* 0x000fe20007ffe104 */
[----:B------:R-:W1:Y:S01]  /*5ae0*/  LDC.64 R70, c[0x0][0x8a8] ;  /* 0x00022a00ff467b82 */ /* 0x000e620000000a00 */
[----:B------:R-:W1:Y:S01]  /*5af0*/  LDCU UR41, c[0x0][0xb0c] ;  /* 0x00016180ff2977ac */ /* 0x000e620008000800 */
[----:B------:R-:W1:Y:S01]  /*5b00*/  LDCU UR39, c[0x0][0xb30] ;  /* 0x00016600ff2777ac */ /* 0x000e620008000800 */
[----:B------:R-:W1:Y:S01]  /*5b10*/  LDCU.64 UR58, c[0x0][0x888] ;  /* 0x00011100ff3a77ac */ /* 0x000e620008000a00 */
[----:B------:R-:W1:Y:S01]  /*5b20*/  LDCU.64 UR42, c[0x0][0xb28] ;  /* 0x00016500ff2a77ac */ /* 0x000e620008000a00 */
[----:B------:R-:W1:Y:S01]  /*5b30*/  LDCU.128 UR52, c[0x0][0xb10] ;  /* 0x00016200ff3477ac */ /* 0x000e620008000c00 */
[----:B------:R-:W1:Y:S01]  /*5b40*/  LDCU UR49, c[0x0][0x374] ;  /* 0x00006e80ff3177ac */ /* 0x000e620008000800 */
[----:B------:R-:W-:Y:S01]  /*5b50*/  UIADD3 UR56, UPT, UPT, UR44, 0x400, URZ ;  /* 0x000004002c387890 */ /* 0x000fe2000fffe0ff */
[----:B---3--:R-:W-:-:S11]  /*5b60*/  IMAD.IADD R37, R0, 0x1, R37 ;  /* 0x0000000100257824 */ /* 0x008fd600078e0225 */
.L_x_125:
[----:B------:R-:W-:Y:S02]  /*5b70*/  LEA R3, R82, UR44, 0x3 ;  /* 0x0000002c52037c11 */ /* 0x000fe4000f8e18ff */
[----:B------:R-:W-:Y:S02]  /*5b80*/  SHF.L.U32 R0, R84, 0x1f, RZ ;  /* 0x0000001f54007819 */ /* 0x000fe400000006ff */
[----:B-1----:R-:W-:Y:S02]  /*5b90*/  LEA R4, R82, UR44, 0x4 ;  /* 0x0000002c52047c11 */ /* 0x002fe4000f8e20ff */
[----:B------:R-:W3:Y:S02]  /*5ba0*/  SYNCS.PHASECHK.TRANS64.TRYWAIT P0, [R3+URZ+0x1d0], R0 ;  /* 0x0001d000030075a7 */ /* 0x000ee400080011ff */
[----:B--23--:R-:W-:Y:S05]  /*5bb0*/  @!P0 BRA `(.L_x_108) ;  /* 0x0000002800e88947 */ /* 0x00cfea0003800000 */
.L_x_203:
[----:B------:R-:W1:Y:S01]  /*5bc0*/  LDS.128 R4, [R4+0x260] ;  /* 0x0002600004047984 */ /* 0x000e620000000c00 */
[----:B------:R-:W-:Y:S01]  /*5bd0*/  UISETP.GE.AND UP0, UPT, UR40, 0x1, UPT ;  /* 0x000000012800788c */ /* 0x000fe2000bf06270 */
[----:B------:R-:W-:Y:S01]  /*5be0*/  @!PT LDS RZ, [RZ] ;  /* 0x00000000fffff984 */ /* 0x000fe20000000800 */
[----:B------:R-:W-:Y:S01]  /*5bf0*/  @!PT LDS RZ, [RZ] ;  /* 0x00000000fffff984 */ /* 0x000fe20000000800 */
[----:B------:R-:W-:Y:S01]  /*5c00*/  @!PT LDS RZ, [RZ] ;  /* 0x00000000fffff984 */ /* 0x000fe20000000800 */
[----:B------:R-:W-:Y:S01]  /*5c10*/  @!PT LDS RZ, [RZ] ;  /* 0x00000000fffff984 */ /* 0x000fe20000000800 */
[----:B------:R2:W-:Y:S06]  /*5c20*/  MEMBAR.ALL.CTA ;  /* 0x0000000000007992 */ /* 0x0005ec0000008000 */
[----:B--2---:R-:W2:Y:S01]  /*5c30*/  FENCE.VIEW.ASYNC.S ;  /* 0x00000000000073c6 */ /* 0x004ea20000000000 */
[----:B-1----:R-:W-:Y:S11]  /*5c40*/  LOP3.LUT P0, RZ, R6, 0x1, RZ, 0xc0, !PT ;  /* 0x0000000106ff7812 */ /* 0x002ff6000780c0ff */
[----:B------:R-:W-:Y:S02]  /*5c50*/  @!UPT UIADD3 URZ, UPT, UPT, URZ, URZ, URZ ;  /* 0x000000fffffff290 */ /* 0x000fe4000fffe0ff */
[----:B--2---:R-:W-:Y:S01]  /*5c60*/  VOTEU.ANY UP1, P0 ;  /* 0x0000000000ff7886 */ /* 0x004fe20000020100 */
[----:B------:R-:W-:Y:S01]  /*5c70*/  PLOP3.LUT P0, PT, PT, PT, UP1, 0x80, 0x8 ;  /* 0x000000000008781c */ /* 0x000fe20003f0f018 */
[----:B------:R-:W-:Y:S11]  /*5c80*/  UP2UR UR47, UPR, URZ, 0x2 ;  /* 0x00000002ff2f7883 */ /* 0x000ff60008000000 */
[----:B------:R-:W-:Y:S01]  /*5c90*/  @!UPT UIADD3 URZ, UPT, UPT, URZ, URZ, URZ ;  /* 0x000000fffffff290 */ /* 0x000fe2000fffe0ff */
[----:B---3--:R-:W-:Y:S02]  /*5ca0*/  @P0 SHF.R.U32.HI R0, RZ, 0x10, R5 ;  /* 0x00000010ff000819 */ /* 0x008fe40000011605 */
        /* <DEDUP_REMOVED lines=12> */
[----:B------:R-:W2:Y:S01]  /*5d70*/  LDCU UR12, c[0x0][0xb20] ;  /* 0x00016400ff0c77ac */ /* 0x000ea20008000800 */
[----:B------:R-:W-:Y:S02]  /*5d80*/  UIMAD.WIDE.U32 UR4, UR49, UR55, URZ ;  /* 0x00000037310472a5 */ /* 0x000fe4000f8e00ff */
[----:B------:R-:W-:Y:S02]  /*5d90*/  UIMAD.WIDE.U32 UR6, UR50, UR52, URZ ;  /* 0x00000034320672a5 */ /* 0x000fe4000f8e00ff */
[----:B------:R-:W-:Y:S02]  /*5da0*/  UISETP.NE.AND UP0, UPT, UR54, 0x1, UPT ;  /* 0x000000013600788c */ /* 0x000fe4000bf05270 */
[----:B------:R-:W-:Y:S02]  /*5db0*/  UIMAD.WIDE.U32 UR8, UR37, UR55, URZ ;  /* 0x00000037250872a5 */ /* 0x000fe4000f8e00ff */
[----:B------:R-:W-:Y:S02]  /*5dc0*/  UIMAD.WIDE.U32 UR10, UR38, UR52, URZ ;  /* 0x00000034260a72a5 */ /* 0x000fe4000f8e00ff */
[----:B------:R-:W-:Y:S02]  /*5dd0*/  UISETP.NE.AND UP1, UPT, UR41, 0x1, UPT ;  /* 0x000000012900788c */ /* 0x000fe4000bf25270 */
[----:B------:R-:W-:Y:S01]  /*5de0*/  UISETP.NE.AND UP2, UPT, UR40, 0x1, UPT ;  /* 0x000000012800788c */ /* 0x000fe2000bf45270 */
[----:B------:R-:W-:Y:S02]  /*5df0*/  UMOV UR4, UR5 ;  /* 0x0000000500047c82 */ /* 0x000fe40008000000 */
[----:B--2---:R-:W-:Y:S03]  /*5e00*/  USHF.R.U32.HI UR5, URZ, UR12, UR4 ;  /* 0x0000000cff057299 */ /* 0x004fe60008011604 */
[----:B------:R-:W-:Y:S02]  /*5e10*/  UMOV UR4, UR7 ;  /* 0x0000000700047c82 */ /* 0x000fe40008000000 */
[----:B------:R-:W-:Y:S02]  /*5e20*/  USHF.R.U32.HI UR7, URZ, UR53, UR4 ;  /* 0x00000035ff077299 */ /* 0x000fe40008011604 */
[----:B------:R-:W-:Y:S02]  /*5e30*/  USEL UR4, UR49, UR5, !UP0 ;  /* 0x0000000531047287 */ /* 0x000fe4000c000000 */
[----:B------:R-:W-:Y:S01]  /*5e40*/  USEL UR7, UR50, UR7, !UP1 ;  /* 0x0000000732077287 */ /* 0x000fe2000c800000 */
[----:B------:R-:W-:Y:S01]  /*5e50*/  UMOV UR5, UR9 ;  /* 0x0000000900057c82 */ /* 0x000fe20008000000 */
[----:B------:R-:W-:Y:S02]  /*5e60*/  UIMAD.WIDE.U32 UR8, UR4, UR42, URZ ;  /* 0x0000002a040872a5 */ /* 0x000fe4000f8e00ff */
[----:B------:R-:W-:Y:S03]  /*5e70*/  USHF.R.U32.HI UR6, URZ, UR12, UR5 ;  /* 0x0000000cff067299 */ /* 0x000fe60008011605 */
[----:B------:R-:W-:Y:S01]  /*5e80*/  UMOV UR5, UR11 ;  /* 0x0000000b00057c82 */ /* 0x000fe20008000000 */
[----:B------:R-:W-:Y:S02]  /*5e90*/  UIMAD.WIDE.U32 UR10, UR7, UR42, URZ ;  /* 0x0000002a070a72a5 */ /* 0x000fe4000f8e00ff */
[----:B------:R-:W-:Y:S02]  /*5ea0*/  USHF.R.U32.HI UR12, URZ, UR53, UR5 ;  /* 0x00000035ff0c7299 */ /* 0x000fe40008011605 */
[----:B------:R-:W-:Y:S01]  /*5eb0*/  USEL UR6, UR37, UR6, !UP0 ;  /* 0x0000000625067287 */ /* 0x000fe2000c000000 */
[----:B------:R-:W-:Y:S02]  /*5ec0*/  UMOV UR5, UR9 ;  /* 0x0000000900057c82 */ /* 0x000fe40008000000 */
[----:B------:R-:W-:Y:S01]  /*5ed0*/  UMOV UR10, UR11 ;  /* 0x0000000b000a7c82 */ /* 0x000fe20008000000 */
[----:B------:R-:W-:Y:S02]  /*5ee0*/  @UP2 USHF.R.U32.HI UR4, URZ, UR43, UR5 ;  /* 0x0000002bff042299 */ /* 0x000fe40008011605 */
[----:B------:R-:W-:Y:S02]  /*5ef0*/  @UP2 USHF.R.U32.HI UR7, URZ, UR43, UR10 ;  /* 0x0000002bff072299 */ /* 0x000fe4000801160a */
[----:B------:R-:W-:Y:S02]  /*5f00*/  UIMAD UR4, UR40, UR4, URZ ;  /* 0x00000004280472a4 */ /* 0x000fe4000f8e02ff */
[----:B------:R-:W-:Y:S02]  /*5f10*/  UIMAD.WIDE.U32 UR10, UR6, UR42, URZ ;  /* 0x0000002a060a72a5 */ /* 0x000fe4000f8e00ff */
[----:B------:R-:W-:Y:S02]  /*5f20*/  USEL UR5, UR38, UR12, !UP1 ;  /* 0x0000000c26057287 */ /* 0x000fe4000c800000 */
[----:B------:R-:W-:Y:S02]  /*5f30*/  UIMAD UR8, UR40, UR7, URZ ;  /* 0x00000007280872a4 */ /* 0x000fe4000f8e02ff */
[----:B------:R-:W-:Y:S03]  /*5f40*/  UISETP.GE.AND UP0, UPT, UR6, UR4, UPT ;  /* 0x000000040600728c */ /* 0x000fe6000bf06270 */
[----:B------:R-:W-:Y:S01]  /*5f50*/  UMOV UR4, UR11 ;  /* 0x0000000b00047c82 */ /* 0x000fe20008000000 */
[----:B------:R-:W-:Y:S02]  /*5f60*/  UISETP.GE.OR UP0, UPT, UR5, UR8, UP0 ;  /* 0x000000080500728c */ /* 0x000fe40008706670 */
[----:B------:R-:W-:Y:S02]  /*5f70*/  USHF.R.U32.HI UR4, URZ, UR43, UR4 ;  /* 0x0000002bff047299 */ /* 0x000fe40008011604 */
[----:B------:R-:W-:Y:S02]  /*5f80*/  UIMAD.WIDE.U32 UR8, UR5, UR42, URZ ;  /* 0x0000002a050872a5 */ /* 0x000fe4000f8e00ff */
[----:B------:R-:W-:Y:S02]  /*5f90*/  USEL UR11, UR6, UR4, !UP2 ;  /* 0x00000004060b7287 */ /* 0x000fe4000d000000 */
[----:B------:R-:W-:Y:S02]  /*5fa0*/  UIADD3 UR8, UPT, UPT, -UR5, URZ, URZ ;  /* 0x000000ff05087290 */ /* 0x000fe4000fffe1ff */
[----:B------:R-:W-:Y:S01]  /*5fb0*/  UIADD3 UR10, UPT, UPT, -UR11, URZ, URZ ;  /* 0x000000ff0b0a7290 */ /* 0x000fe2000fffe1ff */
[----:B------:R-:W-:Y:S01]  /*5fc0*/  @!UP0 UMOV UR4, UR9 ;  /* 0x0000000900048c82 */ /* 0x000fe20008000000 */
[----:B------:R-:W-:Y:S02]  /*5fd0*/  UIADD3 UR9, UPT, UPT, -UR6, URZ, URZ ;  /* 0x000000ff06097290 */ /* 0x000fe4000fffe1ff */
[----:B------:R-:W-:Y:S02]  /*5fe0*/  @!UP0 USHF.R.U32.HI UR4, URZ, UR43, UR4 ;  /* 0x0000002bff048299 */ /* 0x000fe40008011604 */
[----:B------:R-:W-:Y:S02]  /*5ff0*/  UIMAD UR10, UR40, UR10, UR6 ;  /* 0x0000000a280a72a4 */ /* 0x000fe4000f8e0206 */
[----:B------:R-:W-:Y:S04]  /*6000*/  @!UP0 USEL UR4, UR5, UR4, !UP2 ;  /* 0x0000000405048287 */ /* 0x000fe8000d000000 */
[----:B------:R-:W-:Y:S02]  /*6010*/  @!UP0 UIMAD UR10, UR7, UR10, UR4 ;  /* 0x0000000a070a82a4 */ /* 0x000fe4000f8e0204 */
[----:B------:R-:W-:Y:S02]  /*6020*/  @!UP0 UIADD3 UR11, UPT, UPT, UR11, -UR4, URZ ;  /* 0x800000040b0b8290 */ /* 0x000fe4000fffe0ff */
[----:B------:R-:W-:Y:S02]  /*6030*/  UIMAD UR7, UR41, UR8, UR38 ;  /* 0x00000008290772a4 */ /* 0x000fe4000f8e0226 */
[----:B------:R-:W-:Y:S02]  /*6040*/  @!UP0 UIMAD UR6, UR11, UR40, UR5 ;  /* 0x000000280b0682a4 */ /* 0x000fe4000f8e0205 */
[----:B------:R-:W-:Y:S01]  /*6050*/  UIMAD UR4, UR54, UR9, UR37 ;  /* 0x00000009360472a4 */ /* 0x000fe2000f8e0225 */
[----:B------:R-:W-:Y:S02]  /*6060*/  @!UP0 UMOV UR5, UR10 ;  /* 0x0000000a00058c82 */ /* 0x000fe40008000000 */
[----:B------:R-:W-:Y:S02]  /*6070*/  UIMAD UR38, UR5, UR41, UR7 ;  /* 0x00000029052672a4 */ /* 0x000fe4000f8e0207 */
[----:B------:R-:W-:Y:S11]  /*6080*/  UIMAD UR37, UR6, UR54, UR4 ;  /* 0x00000036062572a4 */ /* 0x000ff6000f8e0204 */
[----:B------:R-:W-:Y:S01]  /*6090*/  @!UPT UIADD3 URZ, UPT, UPT, URZ, URZ, URZ ;  /* 0x000000fffffff290 */ /* 0x000fe2000fffe0ff */
.L_x_109:
[----:B------:R-:W-:Y:S01]  /*60a0*/  UISETP.NE.AND UP0, UPT, UR39, 0x1, UPT ;  /* 0x000000012700788c */ /* 0x000fe2000bf05270 */
[----:B------:R-:W-:Y:S10]  /*60b0*/  IADD3 R82, PT, PT, R82, 0x1, RZ ;  /* 0x0000000152527810 */ /* 0x000ff40007ffe0ff */
[----:B------:R-:W2:Y:S01]  /*60c0*/  @!UP0 LDCU.128 UR12, c[0x0][0xb10] ;  /* 0x00016200ff0c87ac */ /* 0x000ea20008000c00 */
[----:B------:R-:W3:Y:S01]  /*60d0*/  @!UP0 LDCU UR5, c[0x0][0xb0c] ;  /* 0x00016180ff0587ac */ /* 0x000ee20008000800 */
[----:B------:R-:W4:Y:S01]  /*60e0*/  @!UP0 LDCU UR10, c[0x0][0xb20] ;  /* 0x00016400ff0a87ac */ /* 0x000f220008000800 */
[----:B--2---:R-:W-:Y:S02]  /*60f0*/  UIMAD.WIDE.U32 UR8, UR38, UR12, URZ ;  /* 0x0000000c260872a5 */ /* 0x004fe4000f8e00ff */
[----:B------:R-:W-:Y:S02]  /*6100*/  UIMAD.WIDE.U32 UR6, UR37, UR15, URZ ;  /* 0x0000000f250672a5 */ /* 0x000fe4000f8e00ff */
[----:B------:R-:W-:Y:S03]  /*6110*/  @!UP0 UISETP.NE.AND UP1, UPT, UR14, 0x1, UPT ;  /* 0x000000010e00888c */ /* 0x000fe6000bf25270 */
[----:B------:R-:W-:Y:S01]  /*6120*/  @!UP0 UMOV UR4, UR9 ;  /* 0x0000000900048c82 */ /* 0x000fe20008000000 */
[----:B---3--:R-:W-:Y:S02]  /*6130*/  @!UP0 UISETP.NE.AND UP2, UPT, UR5, 0x1, UPT ;  /* 0x000000010500888c */ /* 0x008fe4000bf45270 */
[----:B------:R-:W-:Y:S01]  /*6140*/  @!UP0 USHF.R.U32.HI UR4, URZ, UR13, UR4 ;  /* 0x0000000dff048299 */ /* 0x000fe20008011604 */
[----:B------:R-:W-:Y:S02]  /*6150*/  @!UP0 UMOV UR6, UR7 ;  /* 0x0000000700068c82 */ /* 0x000fe40008000000 */
[----:B----4-:R-:W-:Y:S02]  /*6160*/  @!UP0 USHF.R.U32.HI UR6, URZ, UR10, UR6 ;  /* 0x0000000aff068299 */ /* 0x010fe40008011606 */
[----:B------:R-:W-:Y:S02]  /*6170*/  @!UP0 USEL UR7, UR38, UR4, !UP2 ;  /* 0x0000000426078287 */ /* 0x000fe4000d000000 */
[----:B------:R-:W-:Y:S04]  /*6180*/  @!UP0 USEL UR6, UR37, UR6, !UP1 ;  /* 0x0000000625068287 */ /* 0x000fe8000c800000 */
[----:B------:R-:W-:Y:S02]  /*6190*/  @!UP0 UIADD3 UR4, UPT, UPT, -UR7, UR6, URZ ;  /* 0x0000000607048290 */ /* 0x000fe4000fffe1ff */
[----:B------:R-:W-:Y:S02]  /*61a0*/  @!UP0 UIADD3 UR6, UPT, UPT, UR7, -UR6, URZ ;  /* 0x8000000607068290 */ /* 0x000fe4000fffe0ff */
[----:B------:R-:W-:Y:S02]  /*61b0*/  @!UP0 UIMAD UR38, UR4, UR5, UR38 ;  /* 0x00000005042682a4 */ /* 0x000fe4000f8e0226 */
[----:B------:R-:W-:Y:S02]  /*61c0*/  @!UP0 UIMAD UR37, UR6, UR14, UR37 ;  /* 0x0000000e062582a4 */ /* 0x000fe4000f8e0225 */
[----:B------:R-:W-:Y:S09]  /*61d0*/  ULOP3.LUT UP0, URZ, UR56, 0x1b0, URZ, 0xc0, !UPT ;  /* 0x000001b038ff7892 */ /* 0x000ff2000f80c0ff */
[----:B------:R-:W-:Y:S05]  /*61e0*/  BRA.U !UP0, `(.L_x_110) ;  /* 0x0000000108407547 */ /* 0x000fea000b800000 */
[----:B------:R-:W2:Y:S01]  /*61f0*/  LDCU.64 UR8, c[0x4][0x80] ;  /* 0x01001000ff0877ac */ /* 0x000ea20008000a00 */
[----:B------:R-:W-:Y:S01]  /*6200*/  MOV R3, 0x0 ;  /* 0x0000000000037802 */ /* 0x000fe20000000f00 */
[----:B------:R-:W-:Y:S02]  /*6210*/  HFMA2 R12, -RZ, RZ, 0, 5.9604644775390625e-08 ;  /* 0x00000001ff0c7431 */ /* 0x000fe400000001ff */
[----:B------:R-:W-:Y:S02]  /*6220*/  IMAD.MOV.U32 R8, RZ, RZ, 0x70 ;  /* 0x00000070ff087424 */ /* 0x000fe400078e00ff */
[----:B------:R-:W-:Y:S01]  /*6230*/  IMAD.MOV.U32 R13, RZ, RZ, RZ ;  /* 0x000000ffff0d7224 */ /* 0x000fe200078e00ff */
[----:B------:R-:W3:Y:S01]  /*6240*/  LDCU.64 UR6, c[0x4][0x88] ;  /* 0x01001100ff0677ac */ /* 0x000ee20008000a00 */
[----:B------:R-:W4:Y:S01]  /*6250*/  LDC.64 R2, c[0x4][R3] ;  /* 0x0100000003027b82 */ /* 0x000f220000000a00 */
[----:B------:R-:W1:Y:S01]  /*6260*/  LDCU.64 UR4, c[0x4][0x8] ;  /* 0x01000100ff0477ac */ /* 0x000e620008000a00 */
[----:B--2---:R-:W-:Y:S01]  /*6270*/  MOV R5, UR9 ;  /* 0x0000000900057c02 */ /* 0x004fe20008000f00 */
[----:B------:R-:W-:Y:S01]  /*6280*/  IMAD.U32 R4, RZ, RZ, UR8 ;  /* 0x00000008ff047e24 */ /* 0x000fe2000f8e00ff */
[----:B---3--:R-:W-:Y:S01]  /*6290*/  MOV R7, UR7 ;  /* 0x0000000700077c02 */ /* 0x008fe20008000f00 */
[----:B------:R-:W-:Y:S01]  /*62a0*/  IMAD.U32 R6, RZ, RZ, UR6 ;  /* 0x00000006ff067e24 */ /* 0x000fe2000f8e00ff */
[----:B-1----:R-:W-:Y:S01]  /*62b0*/  MOV R11, UR5 ;  /* 0x00000005000b7c02 */ /* 0x002fe20008000f00 */
[----:B------:R-:W-:Y:S02]  /*62c0*/  IMAD.U32 R10, RZ, RZ, UR4 ;  /* 0x00000004ff0a7e24 */ /* 0x000fe4000f8e00ff */
[----:B------:R-:W-:Y:S07]  /*62d0*/  LEPC R20, `(.L_x_110) ;  /* 0x000000001014794e */ /* 0x000fee0000000000 */
[----:B----45:R-:W-:Y:S05]  /*62e0*/  CALL.ABS.NOINC R2 ;  /* 0x0000000002007343 */ /* 0x030fea0003c00000 */
.L_x_110:
[----:B------:R-:W-:Y:S01]  /*62f0*/  LOP3.LUT P0, RZ, R86, 0x1b0, RZ, 0xc0, !PT ;  /* 0x000001b056ff7812 */ /* 0x000fe2000780c0ff */
[----:B------:R-:W-:Y:S11]  /*6300*/  BSSY.RECONVERGENT B6, `(.L_x_111) ;  /* 0x0000013000067945 */ /* 0x000ff60003800200 */
[----:B------:R-:W-:Y:S01]  /*6310*/  @!UPT UIADD3 URZ, UPT, UPT, URZ, URZ, URZ ;  /* 0x000000fffffff290 */ /* 0x000fe2000fffe0ff */
[----:B------:R-:W-:Y:S05]  /*6320*/  @!P0 BRA `(.L_x_112) ;  /* 0x0000000000408947 */ /* 0x000fea0003800000 */
        /* <DEDUP_REMOVED lines=16> */
.L_x_112:
[----:B------:R-:W-:Y:S05]  /*6430*/  BSYNC.RECONVERGENT B6 ;  /* 0x0000000000067941 */ /* 0x000fea0003800200 */
.L_x_111:
[----:B------:R-:W-:Y:S01]  /*6440*/  ISETP.NE.U32.AND P3, PT, R76, RZ, PT ;  /* 0x000000ff4c00720c */ /* 0x000fe20003f65070 */
[----:B------:R-:W-:Y:S01]  /*6450*/  UISETP.NE.AND UP1, UPT, UR61, URZ, UPT ;  /* 0x000000ff3d00728c */ /* 0x000fe2000bf25270 */
[----:B------:R-:W-:Y:S02]  /*6460*/  ISETP.NE.U32.AND P4, PT, R72, RZ, PT ;  /* 0x000000ff4800720c */ /* 0x000fe40003f85070 */
[----:B------:R-:W-:Y:S02]  /*6470*/  ISETP.NE.AND.EX P3, PT, R77, RZ, PT, P3 ;  /* 0x000000ff4d00720c */ /* 0x000fe40003f65330 */
[----:B------:R-:W-:Y:S02]  /*6480*/  PLOP3.LUT P1, PT, PT, PT, PT, 0x8, 0x80 ;  /* 0x000000000080781c */ /* 0x000fe40003f2e170 */
[----:B------:R-:W-:Y:S02]  /*6490*/  PLOP3.LUT P0, PT, PT, PT, UP1, 0x80, 0x8 ;  /* 0x000000000008781c */ /* 0x000fe40003f0f018 */
[----:B------:R-:W-:Y:S02]  /*64a0*/  ISETP.NE.AND.EX P4, PT, R73, RZ, PT, P4 ;  /* 0x000000ff4900720c */ /* 0x000fe40003f85340 */
[----:B------:R-:W2:Y:S09]  /*64b0*/  @UP1 LDCU.64 UR4, c[0x0][0x888] ;  /* 0x00011100ff0417ac */ /* 0x000eb20008000a00 */
[----:B------:R-:W-:Y:S01]  /*64c0*/  @P0 PLOP3.LUT P1, PT, P3, PT, PT, 0x80, 0x8 ;  /* 0x000000000008081c */ /* 0x000fe20001f2f070 */
[----:B--2---:R-:W-:Y:S04]  /*64d0*/  @UP1 UISETP.NE.U32.AND UP0, UPT, UR4, URZ, UPT ;  /* 0x000000ff0400128c */ /* 0x004fe8000bf05070 */
[----:B------:R-:W-:Y:S04]  /*64e0*/  @UP1 UISETP.NE.AND.EX UP0, UPT, UR5, URZ, UPT, UP0 ;  /* 0x000000ff0500128c */ /* 0x000fe8000bf05300 */
[----:B------:R-:W-:Y:S01]  /*64f0*/  @UP1 USEL UR4, URZ, 0xffffffff, UP0 ;  /* 0xffffffffff041887 */ /* 0x000fe20008000000 */
[----:B------:R-:W-:Y:S11]  /*6500*/  @!P3 BRA `(.L_x_113) ;  /* 0x000000000030b947 */ /* 0x000ff60003800000 */
        /* <DEDUP_REMOVED lines=12> */
.L_x_113:
[----:B------:R-:W-:Y:S05]  /*65d0*/  @!P4 BRA `(.L_x_114) ;  /* 0x000000000024c947 */ /* 0x000fea0003800000 */
[----:B------:R-:W-:Y:S01]  /*65e0*/  ISETP.NE.U32.AND P2, PT, R70, RZ, PT ;  /* 0x000000ff4600720c */ /* 0x000fe20003f45070 */
[----:B------:R-:W2:Y:S03]  /*65f0*/  LDCU.64 UR6, c[0x0][0x358] ;  /* 0x00006b00ff0677ac */ /* 0x000ea60008000a00 */
[----:B------:R-:W-:Y:S11]  /*6600*/  ISETP.NE.AND.EX P2, PT, R71, RZ, PT, P2 ;  /* 0x000000ff4700720c */ /* 0x000ff60003f45320 */
[----:B------:R-:W-:Y:S02]  /*6610*/  @!UPT UIADD3 URZ, UPT, UPT, URZ, URZ, URZ ;  /* 0x000000fffffff290 */ /* 0x000fe4000fffe0ff */
[----:B------:R-:W4:Y:S01]  /*6620*/  @P2 LDC.64 R2, c[0x0][0x8a8] ;  /* 0x00022a00ff022b82 */ /* 0x000f220000000a00 */
[----:B-1----:R-:W-:Y:S04]  /*6630*/  @P2 IMAD R0, R72, UR36, RZ ;  /* 0x0000002448002c24 */ /* 0x002fe8000f8e02ff */
[----:B----4-:R-:W-:Y:S05]  /*6640*/  @P2 IMAD.WIDE R2, R0, 0x4, R2 ;  /* 0x0000000400022825 */ /* 0x010fea00078e0202 */
[----:B--2--5:R2:W5:Y:S02]  /*6650*/  @P2 LDG.E R38, desc[UR6][R2.64] ;  /* 0x0000000602262981 */ /* 0x024564000c1e1900 */
[----:B--2---:R-:W4:Y:S02]  /*6660*/  @!P2 LDC R38, c[0x0][0x8a0] ;  /* 0x00022800ff26ab82 */ /* 0x004f240000000800 */
.L_x_114:
[----:B---3-5:R-:W-:Y:S01]  /*6670*/  @P0 ISETP.NE.AND P4, PT, R39, RZ, PT ;  /* 0x000000ff2700020c */ /* 0x028fe20003f85270 */
[----:B-1----:R-:W-:Y:S01]  /*6680*/  IMAD.U32 R0, RZ, RZ, UR4 ;  /* 0x00000004ff007e24 */ /* 0x002fe2000f8e00ff */
[----:B------:R-:W-:Y:S01]  /*6690*/  @P0 LOP3.LUT P2, RZ, R80, 0xff, RZ, 0xc0, !PT ;  /* 0x000000ff50ff0812 */ /* 0x000fe2000784c0ff */
[----:B------:R-:W-:Y:S01]  /*66a0*/  BSSY B1, `(.L_x_115) ;  /* 0x0000039000017945 */ /* 0x000fe20003800000 */
[----:B------:R-:W-:Y:S02]  /*66b0*/  @P0 SEL R2, RZ, 0xffffffff, P4 ;  /* 0xffffffffff020807 */ /* 0x000fe40002000000 */
[----:B------:R-:W-:Y:S02]  /*66c0*/  CS2R R46, SRZ ;  /* 0x00000000002e7805 */ /* 0x000fe4000001ff00 */
[----:B------:R-:W-:Y:S02]  /*66d0*/  LEA R16, R36, UR44, 0x3 ;  /* 0x0000002c24107c11 */ /* 0x000fe4000f8e18ff */
[----:B------:R-:W-:Y:S02]  /*66e0*/  CS2R R44, SRZ ;  /* 0x00000000002c7805 */ /* 0x000fe4000001ff00 */
[----:B------:R-:W-:Y:S02]  /*66f0*/  @P1 SEL R2, R0, R2, !P2 ;  /* 0x0000000200021207 */ /* 0x000fe40005000000 */
[----:B------:R-:W-:Y:S02]  /*6700*/  CS2R R42, SRZ ;  /* 0x00000000002a7805 */ /* 0x000fe4000001ff00 */
[----:B------:R-:W-:Y:S02]  /*6710*/  SHF.L.U32 R3, R85, 0x1f, RZ ;  /* 0x0000001f55037819 */ /* 0x000fe400000006ff */
[----:B------:R-:W-:Y:S02]  /*6720*/  CS2R R40, SRZ ;  /* 0x0000000000287805 */ /* 0x000fe4000001ff00 */
[----:B------:R-:W-:Y:S02]  /*6730*/  @P0 LOP3.LUT R2, R2, 0x1, RZ, 0xc0, !PT ;  /* 0x0000000102020812 */ /* 0x000fe400078ec0ff */
[----:B------:R-:W-:Y:S02]  /*6740*/  PLOP3.LUT P5, PT, PT, PT, PT, 0x8, 0x80 ;  /* 0x000000000080781c */ /* 0x000fe40003fae170 */
[----:B------:R-:W-:Y:S02]  /*6750*/  ISETP.NE.U32.OR P1, PT, R2, 0x1, !P0 ;  /* 0x000000010200780c */ /* 0x000fe40004725470 */
[----:B------:R-:W-:Y:S11]  /*6760*/  LEA.HI R2, R36, R36, RZ, 0x1 ;  /* 0x0000002424027211 */ /* 0x000ff600078f08ff */
[----:B------:R-:W-:Y:S04]  /*6770*/  @P1 SHF.L.U32 R0, R83, 0x1f, RZ ;  /* 0x0000001f53001819 */ /* 0x000fe800000006ff */
[----:B------:R1:W2:Y:S01]  /*6780*/  @P1 SYNCS.PHASECHK.TRANS64.TRYWAIT P0, [UR44+0x1b0], R0 ;  /* 0x0001b000ff0015a7 */ /* 0x0002a2000800112c */
[----:B------:R3:W3:Y:S01]  /*6790*/  SYNCS.PHASECHK.TRANS64.TRYWAIT P4, [R16+URZ+0x1f0], R3 ;  /* 0x0001f003100075a7 */ /* 0x0006e200080811ff */
[C---:B-1----:R-:W-:Y:S01]  /*67a0*/  IMAD.SHL.U32 R0, R2.reuse, 0x20, RZ ;  /* 0x0000002002007824 */ /* 0x042fe200078e00ff */
[----:B------:R-:W-:Y:S04]  /*67b0*/  LOP3.LUT R2, R2, 0xffe, RZ, 0xc0, !PT ;  /* 0x00000ffe02027812 */ /* 0x000fe800078ec0ff */
[----:B------:R-:W-:Y:S01]  /*67c0*/  LOP3.LUT R0, R0, 0xffffffc0, RZ, 0xc0, !PT ;  /* 0xffffffc000007812 */ /* 0x000fe200078ec0ff */
[----:B------:R-:W-:Y:S04]  /*67d0*/  IMAD.IADD R2, R36, 0x1, -R2 ;  /* 0x0000000124027824 */ /* 0x000fe800078e0a02 */
[----:B------:R-:W-:Y:S04]  /*67e0*/  IMAD.IADD R0, R37, 0x1, R0 ;  /* 0x0000000125007824 */ /* 0x000fe800078e0200 */
[----:B------:R-:W-:Y:S01]  /*67f0*/  IMAD R2, R2, 0x100000, R0 ;  /* 0x0010000002027824 */ /* 0x000fe200078e0200 */
[----:B--2---:R-:W-:Y:S01]  /*6800*/  @P1 PLOP3.LUT P5, PT, P0, PT, PT, 0x8, 0x80 ;  /* 0x000000000080181c */ /* 0x004fe200007ae170 */
[----:B------:R-:W-:Y:S01]  /*6810*/  @!UPT UIADD3 URZ, UPT, UPT, URZ, URZ, URZ ;  /* 0x000000fffffff290 */ /* 0x000fe2000fffe0ff */
[----:B---3--:R-:W-:Y:S11]  /*6820*/  @!P1 BRA `(.L_x_116) ;  /* 0x0000000000809947 */ /* 0x008ff60003800000 */
[----:B------:R-:W-:Y:S01]  /*6830*/  ISETP.NE.U32.AND P0, PT, RZ, UR58, PT ;  /* 0x0000003aff007c0c */ /* 0x000fe2000bf05070 */
[----:B------:R-:W-:Y:S01]  /*6840*/  BSSY B0, `(.L_x_117) ;  /* 0x0000012000007945 */ /* 0x000fe20003800000 */
[----:B------:R-:W-:Y:S02]  /*6850*/  ISETP.NE.AND P2, PT, R39, RZ, PT ;  /* 0x000000ff2700720c */ /* 0x000fe40003f45270 */
[----:B------:R-:W-:Y:S02]  /*6860*/  CS2R R42, SRZ ;  /* 0x00000000002a7805 */ /* 0x000fe4000001ff00 */
[----:B------:R-:W-:Y:S02]  /*6870*/  ISETP.NE.AND.EX P0, PT, RZ, UR59, PT, P0 ;  /* 0x0000003bff007c0c */ /* 0x000fe4000bf05300 */
[----:B------:R-:W-:Y:S02]  /*6880*/  CS2R R40, SRZ ;  /* 0x0000000000287805 */ /* 0x000fe4000001ff00 */
[----:B------:R-:W-:Y:S02]  /*6890*/  LOP3.LUT P1, RZ, R80, 0xff, RZ, 0xc0, !PT ;  /* 0x000000ff50ff7812 */ /* 0x000fe4000782c0ff */
[----:B------:R-:W-:Y:S02]  /*68a0*/  CS2R R46, SRZ ;  /* 0x00000000002e7805 */ /* 0x000fe4000001ff00 */
[----:B------:R-:W-:Y:S02]  /*68b0*/  SEL R0, RZ, 0xffffffff, P2 ;  /* 0xffffffffff007807 */ /* 0x000fe40001000000 */
[----:B------:R-:W-:Y:S02]  /*68c0*/  CS2R R44, SRZ ;  /* 0x00000000002c7805 */ /* 0x000fe4000001ff00 */
[----:B------:R-:W-:Y:S04]  /*68d0*/  SEL R4, RZ, 0xffffffff, P0 ;  /* 0xffffffffff047807 */ /* 0x000fe80000000000 */
[----:B------:R-:W-:Y:S04]  /*68e0*/  @P3 SEL R0, R4, R0, !P1 ;  /* 0x0000000004003207 */ /* 0x000fe80004800000 */
[----:B------:R-:W-:Y:S04]  /*68f0*/  LOP3.LUT R0, R0, 0x1, RZ, 0xc0, !PT ;  /* 0x0000000100007812 */ /* 0x000fe800078ec0ff */
[----:B------:R-:W-:Y:S01]  /*6900*/  ISETP.NE.U32.AND P0, PT, R0, 0x1, PT ;  /* 0x000000010000780c */ /* 0x000fe20003f05070 */
[----:B------:R-:W-:Y:S01]  /*6910*/  @!UPT UIADD3 URZ, UPT, UPT, URZ, URZ, URZ ;  /* 0x000000fffffff290 */ /* 0x000fe2000fffe0ff */
[----:B------:R-:W-:Y:S11]  /*6920*/  @!P5 BRA `(.L_x_118) ;  /* 0x00000000000cd947 */ /* 0x000ff60003800000 */
[----:B------:R-:W-:Y:S04]  /*6930*/  SHF.L.U32 R4, R83, 0x1f, RZ ;  /* 0x0000001f53047819 */ /* 0x000fe800000006ff */
[----:B------:R-:W1:Y:S02]  /*6940*/  SYNCS.PHASECHK.TRANS64.TRYWAIT P1, [UR44+0x1b0], R4 ;  /* 0x0001b004ff0075a7 */ /* 0x000e64000802112c */
[----:B-1----:R-:W-:Y:S05]  /*6950*/  @!P1 BRA `(.L_x_119) ;  /* 0x0000001c00949947 */ /* 0x002fea0003800000 */
.L_x_118:
[----:B------:R-:W-:Y:S05]  /*6960*/  BSYNC B0 ;  /* 0x0000000000007941 */ /* 0x000fea0003800000 */
.L_x_117:
[----:B------:R2:W3:Y:S01]  /*6970*/  @P0 LDS.128 R40, [R79+UR44+0x400] ;  /* 0x0004002c4f280984 */ /* 0x0004e20008000c00 */
[----:B------:R-:W-:Y:S01]  /*6980*/  UIADD3 UR4, UPT, UPT, UR44, 0x1b8, URZ ;  /* 0x000001b82c047890 */ /* 0x000fe2000fffe0ff */
[----:B------:R-:W-:Y:S02]  /*6990*/  LOP3.LUT R83, R83, 0x1, RZ, 0x3c, !PT ;  /* 0x0000000153537812 */ /* 0x000fe400078e3cff */
[----:B------:R2:W1:Y:S01]  /*69a0*/  @P0 LDS.128 R44, [R78+0x10] ;  /* 0x000010004e2c0984 */ /* 0x0004620000000c00 */
[----:B------:R-:W-:Y:S01]  /*69b0*/  UPRMT UR4, UR48, 0x654, UR4 ;  /* 0x0000065430047896 */ /* 0x000fe20008000004 */
[----:B------:R-:W-:Y:S01]  /*69c0*/  @!PT LDS RZ, [RZ] ;  /* 0x00000000fffff984 */ /* 0x000fe20000000800 */
[----:B------:R-:W-:Y:S01]  /*69d0*/  @!PT LDS RZ, [RZ] ;  /* 0x00000000fffff984 */ /* 0x000fe20000000800 */
[----:B------:R-:W-:Y:S01]  /*69e0*/  @!PT LDS RZ, [RZ] ;  /* 0x00000000fffff984 */ /* 0x000fe20000000800 */
[----:B------:R-:W-:Y:S01]  /*69f0*/  @!PT LDS RZ, [RZ] ;  /* 0x00000000fffff984 */ /* 0x000fe20000000800 */
[----:B------:R5:W-:Y:S06]  /*6a00*/  MEMBAR.ALL.CTA ;  /* 0x0000000000007992 */ /* 0x000bec0000008000 */
[----:B-----5:R-:W5:Y:S02]  /*6a10*/  FENCE.VIEW.ASYNC.S ;  /* 0x00000000000073c6 */ /* 0x020f640000000000 */
[----:B-----5:R-:W-:Y:S03]  /*6a20*/  SYNCS.ARRIVE.TRANS64.RED.A1T0 RZ, [UR4], RZ ;  /* 0x000000ffffff79a7 */ /* 0x020fe60008100404 */
.L_x_116:
[----:B------:R-:W-:Y:S05]  /*6a30*/  BSYNC B1 ;  /* 0x0000000000017941 */ /* 0x000fea0003800000 */
.L_x_115:
[----:B-1----:R-:W-:Y:S04]  /*6a40*/  SHF.R.U32.HI R0, RZ, 0x15, R2 ;  /* 0x00000015ff007819 */ /* 0x002fe80000011602 */
[----:B------:R-:W-:Y:S01]  /*6a50*/  LOP3.LUT P0, RZ, R0, 0x3, R81, 0x48, !PT ;  /* 0x0000000300ff7812 */ /* 0x000fe20007804851 */
[----:B------:R-:W-:Y:S01]  /*6a60*/  @!UPT UIADD3 URZ, UPT, UPT, URZ, URZ, URZ ;  /* 0x000000fffffff290 */ /* 0x000fe2000fffe0ff */
[----:B------:R-:W-:Y:S11]  /*6a70*/  @P4 BRA `(.L_x_120) ;  /* 0x0000000000084947 */ /* 0x000ff60003800000 */
[----:B------:R-:W1:Y:S02]  /*6a80*/  SYNCS.PHASECHK.TRANS64.TRYWAIT P1, [R16+URZ+0x1f0], R3 ;  /* 0x0001f003100075a7 */ /* 0x000e6400080211ff */
[----:B-1----:R-:W-:Y:S05]  /*6a90*/  @!P1 BRA `(.L_x_121) ;  /* 0x0000001c005c9947 */ /* 0x002fea0003800000 */
.L_x_120:
[----:B------:R-:W-:Y:S05]  /*6aa0*/  @!P0 BRA `(.L_x_122) ;  /* 0x0000000000408947 */ /* 0x000fea0003800000 */
[----:B------:R-:W1:Y:S01]  /*6ab0*/  LDCU.64 UR8, c[0x4][0x70] ;  /* 0x01000e00ff0877ac */ /* 0x000e620008000a00 */
[----:B------:R-:W-:Y:S01]  /*6ac0*/  MOV R15, 0x0 ;  /* 0x00000000000f7802 */ /* 0x000fe20000000f00 */
[----:B------:R-:W-:Y:S02]  /*6ad0*/  HFMA2 R12, -RZ, RZ, 0, 5.9604644775390625e-08 ;  /* 0x00000001ff0c7431 */ /* 0x000fe400000001ff */
[----:B------:R-:W-:Y:S02]  /*6ae0*/  IMAD.MOV.U32 R8, RZ, RZ, 0x192 ;  /* 0x00000192ff087424 */ /* 0x000fe400078e00ff */
[----:B------:R-:W-:Y:S01]  /*6af0*/  IMAD.MOV.U32 R13, RZ, RZ, RZ ;  /* 0x000000ffff0d7224 */ /* 0x000fe200078e00ff */
[----:B------:R-:W5:Y:S01]  /*6b00*/  LDCU.64 UR6, c[0x4][0x78] ;  /* 0x01000f00ff0677ac */ /* 0x000f620008000a00 */
[----:B------:R-:W2:Y:S01]  /*6b10*/  LDC.64 R14, c[0x4][R15] ;  /* 0x010000000f0e7b82 */ /* 0x000ea20000000a00 */
[----:B------:R-:W3:Y:S01]  /*6b20*/  LDCU.64 UR4, c[0x4][0x10] ;  /* 0x01000200ff0477ac */ /* 0x000ee20008000a00 */
[----:B-1----:R-:W-:Y:S01]  /*6b30*/  MOV R5, UR9 ;  /* 0x0000000900057c02 */ /* 0x002fe20008000f00 */
[----:B------:R-:W-:Y:S01]  /*6b40*/  IMAD.U32 R4, RZ, RZ, UR8 ;  /* 0x00000008ff047e24 */ /* 0x000fe2000f8e00ff */
[----:B-----5:R-:W-:Y:S01]  /*6b50*/  MOV R7, UR7 ;  /* 0x0000000700077c02 */ /* 0x020fe20008000f00 */
[----:B------:R-:W-:Y:S01]  /*6b60*/  IMAD.U32 R6, RZ, RZ, UR6 ;  /* 0x00000006ff067e24 */ /* 0x000fe2000f8e00ff */
[----:B---3--:R-:W-:Y:S01]  /*6b70*/  MOV R11, UR5 ;  /* 0x00000005000b7c02 */ /* 0x008fe20008000f00 */
[----:B------:R-:W-:Y:S02]  /*6b80*/  IMAD.U32 R10, RZ, RZ, UR4 ;  /* 0x00000004ff0a7e24 */ /* 0x000fe4000f8e00ff */
[----:B------:R-:W-:Y:S07]  /*6b90*/  LEPC R20, `(.L_x_122) ;  /* 0x000000001014794e */ /* 0x000fee0000000000 */
[----:B--2-4-:R-:W-:Y:S05]  /*6ba0*/  CALL.ABS.NOINC R14 ;  /* 0x000000000e007343 */ /* 0x014fea0003c00000 */
.L_x_122:
[----:B------:R-:W-:Y:S01]  /*6bb0*/  LOP3.LUT P0, RZ, R69, 0x60, RZ, 0xc0, !PT ;  /* 0x0000006045ff7812 */ /* 0x000fe2000780c0ff */
[----:B------:R-:W-:Y:S05]  /*6bc0*/  WARPSYNC.ALL ;  /* 0x0000000000007948 */ /* 0x000fea0003800000 */
[----:B---3--:R-:W-:Y:S01]  /*6bd0*/  IMAD.SHL.U32 R66, R41, 0x100, RZ ;  /* 0x0000010029427824 */ /* 0x008fe200078e00ff */
[----:B------:R-:W-:Y:S01]  /*6be0*/  R2UR UR4, R2 ;  /* 0x00000000020472ca */ /* 0x000fe200000e0000 */
[----:B------:R-:W-:Y:S01]  /*6bf0*/  IMAD.SHL.U32 R60, R43, 0x100, RZ ;  /* 0x000001002b3c7824 */ /* 0x000fe200078e00ff */
[----:B------:R-:W-:Y:S01]  /*6c00*/  R2UR UR5, R16 ;  /* 0x00000000100572ca */ /* 0x000fe200000e0000 */
[----:B------:R-:W-:Y:S01]  /*6c10*/  IMAD.SHL.U32 R48, R47, 0x100, RZ ;  /* 0x000001002f307824 */ /* 0x000fe200078e00ff */
[C---:B------:R-:W-:Y:S01]  /*6c20*/  SHF.L.U32 R2, R40.reuse, 0x10, RZ ;  /* 0x0000001028027819 */ /* 0x040fe200000006ff */
[----:B------:R-:W-:Y:S01]  /*6c30*/  IMAD.SHL.U32 R54, R45, 0x100, RZ ;  /* 0x000001002d367824 */ /* 0x000fe200078e00ff */
[C---:B------:R-:W-:Y:S01]  /*6c40*/  PRMT R0, R40.reuse, 0x8880, RZ ;  /* 0x0000888028007816 */ /* 0x040fe200000000ff */
[----:B------:R-:W-:Y:S01]  /*6c50*/  BSSY.RECONVERGENT B0, `(.L_x_123) ;  /* 0x000009f000007945 */ /* 0x000fe20003800200 */
[----:B------:R-:W-:Y:S02]  /*6c60*/  SHF.L.U32 R3, R40, 0x8, RZ ;  /* 0x0000000828037819 */ /* 0x000fe400000006ff */
[----:B------:R-:W-:Y:S02]  /*6c70*/  SHF.R.S32.HI R2, RZ, 0x18, R2 ;  /* 0x00000018ff027819 */ /* 0x000fe40000011402 */
[----:B------:R-:W-:Y:S01]  /*6c80*/  PRMT R68, R41, 0x8880, RZ ;  /* 0x0000888029447816 */ /* 0x000fe200000000ff */
[----:B------:R-:W-:Y:S01]  /*6c90*/  LDTM.16dp32bit_t0_t15.x32 R4, tmem[UR4] ;  /* 0x00000004000479ee */ /* 0x000fe20008a80000 */
[----:B------:R-:W1:Y:S01]  /*6ca0*/  LDTM.16dp32bit_t16_t31.x32 R4, tmem[UR4+0x20] ;  /* 0x00002004000479ee */ /* 0x000e620008aa0000 */
[----:B------:R-:W-:Y:S01]  /*6cb0*/  NOP ;  /* 0x0000000000007918 */ /* 0x000fe20000000000 */
[----:B------:R-:W-:Y:S01]  /*6cc0*/  UIADD3 UR4, UPT, UPT, UR5, 0x210, URZ ;  /* 0x0000021005047890 */ /* 0x000fe2000fffe0ff */
[----:B------:R-:W-:Y:S02]  /*6cd0*/  SHF.R.S32.HI R40, RZ, 0x18, R40 ;  /* 0x00000018ff287819 */ /* 0x000fe40000011428 */
[C---:B------:R-:W-:Y:S01]  /*6ce0*/  PRMT R65, R42.reuse, 0x8880, RZ ;  /* 0x000088802a417816 */ /* 0x040fe200000000ff */
[----:B------:R-:W-:Y:S01]  /*6cf0*/  UPRMT UR4, UR48, 0x654, UR4 ;  /* 0x0000065430047896 */ /* 0x000fe20008000004 */
[C---:B------:R-:W-:Y:S02]  /*6d00*/  SHF.L.U32 R64, R42.reuse, 0x10, RZ ;  /* 0x000000102a407819 */ /* 0x040fe400000006ff */
[----:B------:R-:W-:Y:S02]  /*6d10*/  SHF.L.U32 R63, R42, 0x8, RZ ;  /* 0x000000082a3f7819 */ /* 0x000fe400000006ff */
[----:B------:R-:W-:Y:S02]  /*6d20*/  SHF.R.S32.HI R42, RZ, 0x18, R42 ;  /* 0x00000018ff2a7819 */ /* 0x000fe4000001142a */
[C---:B------:R-:W-:Y:S02]  /*6d30*/  PRMT R62, R43.reuse, 0x8880, RZ ;  /* 0x000088802b3e7816 */ /* 0x040fe400000000ff */
[----:B-1----:R-:W-:Y:S01]  /*6d40*/  SYNCS.ARRIVE.TRANS64.RED.A1T0 RZ, [UR4], RZ ;  /* 0x000000ffffff79a7 */ /* 0x002fe20008100404 */
[----:B------:R-:W-:Y:S02]  /*6d50*/  SHF.L.U32 R61, R43, 0x10, RZ ;  /* 0x000000102b3d7819 */ /* 0x000fe400000006ff */
[----:B------:R-:W-:Y:S02]  /*6d60*/  SHF.R.S32.HI R43, RZ, 0x18, R43 ;  /* 0x00000018ff2b7819 */ /* 0x000fe4000001142b */
[----:B------:R-:W-:Y:S02]  /*6d70*/  SHF.L.U32 R51, R46, 0x8, RZ ;  /* 0x000000082e337819 */ /* 0x000fe400000006ff */
[----:B------:R-:W-:Y:S01]  /*6d80*/  SHF.R.S32.HI R3, RZ, 0x18, R3 ;  /* 0x00000018ff037819 */ /* 0x000fe20000011403 */
[C---:B----4-:R-:W-:Y:S01]  /*6d90*/  IMAD R4, R38.reuse, R4, RZ ;  /* 0x0000000426047224 */ /* 0x050fe200078e02ff */
[----:B------:R-:W-:Y:S01]  /*6da0*/  SHF.L.U32 R67, R41, 0x10, RZ ;  /* 0x0000001029437819 */ /* 0x000fe200000006ff */
[C---:B------:R-:W-:Y:S01]  /*6db0*/  IMAD R5, R38.reuse, R5, RZ ;  /* 0x0000000526057224 */ /* 0x040fe200078e02ff */
[----:B------:R-:W-:Y:S01]  /*6dc0*/  SHF.R.S32.HI R41, RZ, 0x18, R41 ;  /* 0x00000018ff297819 */ /* 0x000fe20000011429 */
[----:B------:R-:W-:Y:S01]  /*6dd0*/  IMAD R6, R38, R6, RZ ;  /* 0x0000000626067224 */ /* 0x000fe200078e02ff */
[----:B------:R-:W-:Y:S01]  /*6de0*/  PRMT R59, R44, 0x8880, RZ ;  /* 0x000088802c3b7816 */ /* 0x000fe200000000ff */
[----:B------:R-:W-:Y:S01]  /*6df0*/  IMAD R4, R0, R39, R4 ;  /* 0x0000002700047224 */ /* 0x000fe200078e0204 */
[----:B------:R-:W-:Y:S01]  /*6e00*/  MOV R0, R68 ;  /* 0x0000004400007202 */ /* 0x000fe20000000f00 */
[----:B------:R-:W-:Y:S01]  /*6e10*/  IMAD R7, R38, R7, RZ ;  /* 0x0000000726077224 */ /* 0x000fe200078e02ff */
[----:B------:R-:W-:Y:S01]  /*6e20*/  SHF.L.U32 R58, R44, 0x10, RZ ;  /* 0x000000102c3a7819 */ /* 0x000fe200000006ff */
[-C--:B------:R-:W-:Y:S01]  /*6e30*/  IMAD R5, R2, R39.reuse, R5 ;  /* 0x0000002702057224 */ /* 0x080fe200078e0205 */
[----:B------:R-:W-:Y:S01]  /*6e40*/  SHF.R.S32.HI R2, RZ, 0x18, R67 ;  /* 0x00000018ff027819 */ /* 0x000fe20000011443 */
[-C--:B------:R-:W-:Y:S01]  /*6e50*/  IMAD R6, R3, R39.reuse, R6 ;  /* 0x0000002703067224 */ /* 0x080fe200078e0206 */
[----:B------:R-:W-:Y:S01]  /*6e60*/  SHF.R.S32.HI R3, RZ, 0x18, R66 ;  /* 0x00000018ff037819 */ /* 0x000fe20000011442 */
[----:B------:R-:W-:Y:S01]  /*6e70*/  IMAD R8, R38, R8, RZ ;  /* 0x0000000826087224 */ /* 0x000fe200078e02ff */
[C---:B------:R-:W-:Y:S01]  /*6e80*/  PRMT R56, R45.reuse, 0x8880, RZ ;  /* 0x000088802d387816 */ /* 0x040fe200000000ff */
[----:B------:R-:W-:Y:S01]  /*6e90*/  IMAD R7, R40, R39, R7 ;  /* 0x0000002728077224 */ /* 0x000fe200078e0207 */
[----:B------:R-:W-:Y:S01]  /*6ea0*/  MOV R40, R65 ;  /* 0x0000004100287202 */ /* 0x000fe20000000f00 */
[----:B------:R-:W-:Y:S01]  /*6eb0*/  IMAD R9, R38, R9, RZ ;  /* 0x0000000926097224 */ /* 0x000fe200078e02ff */
[----:B------:R-:W-:Y:S01]  /*6ec0*/  SHF.L.U32 R55, R45, 0x10, RZ ;  /* 0x000000102d377819 */ /* 0x000fe200000006ff */
[-C--:B------:R-:W-:Y:S01]  /*6ed0*/  IMAD R8, R0, R39.reuse, R8 ;  /* 0x0000002700087224 */ /* 0x080fe200078e0208 */
[----:B------:R-:W-:Y:S01]  /*6ee0*/  PRMT R53, R46, 0x8880, RZ ;  /* 0x000088802e357816 */ /* 0x000fe200000000ff */
[----:B------:R-:W-:Y:S01]  /*6ef0*/  IMAD R10, R38, R10, RZ ;  /* 0x0000000a260a7224 */ /* 0x000fe200078e02ff */
[----:B------:R-:W-:Y:S01]  /*6f00*/  SHF.R.S32.HI R45, RZ, 0x18, R45 ;  /* 0x00000018ff2d7819 */ /* 0x000fe2000001142d */
[----:B------:R-:W-:Y:S01]  /*6f10*/  IMAD R9, R2, R39, R9 ;  /* 0x0000002702097224 */ /* 0x000fe200078e0209 */
[----:B------:R-:W-:Y:S01]  /*6f20*/  SHF.L.U32 R52, R46, 0x10, RZ ;  /* 0x000000102e347819 */ /* 0x000fe200000006ff */
[C---:B------:R-:W-:Y:S01]  /*6f30*/  IMAD R0, R38.reuse, R20, RZ ;  /* 0x0000001426007224 */ /* 0x040fe200078e02ff */
[C---:B------:R-:W-:Y:S01]  /*6f40*/  PRMT R50, R47.reuse, 0x8880, RZ ;  /* 0x000088802f327816 */ /* 0x040fe200000000ff */
[C---:B------:R-:W-:Y:S01]  /*6f50*/  IMAD R11, R38.reuse, R11, RZ ;  /* 0x0000000b260b7224 */ /* 0x040fe200078e02ff */
[----:B------:R-:W-:Y:S01]  /*6f60*/  SHF.R.S32.HI R46, RZ, 0x18, R46 ;  /* 0x00000018ff2e7819 */ /* 0x000fe2000001142e */
[C---:B------:R-:W-:Y:S01]  /*6f70*/  IMAD R2, R38.reuse, R21, RZ ;  /* 0x0000001526027224 */ /* 0x040fe200078e02ff */
[----:B------:R-:W-:Y:S01]  /*6f80*/  SHF.L.U32 R49, R47, 0x10, RZ ;  /* 0x000000102f317819 */ /* 0x000fe200000006ff */
[C---:B------:R-:W-:Y:S01]  /*6f90*/  IMAD R20, R38.reuse, R24, RZ ;  /* 0x0000001826147224 */ /* 0x040fe200078e02ff */
[----:B------:R-:W-:Y:S01]  /*6fa0*/  SHF.R.S32.HI R47, RZ, 0x18, R47 ;  /* 0x00000018ff2f7819 */ /* 0x000fe2000001142f */
[----:B------:R-:W-:Y:S01]  /*6fb0*/  IMAD R21, R38, R25, RZ ;  /* 0x0000001926157224 */ /* 0x000fe200078e02ff */
[----:B------:R-:W-:Y:S01]  /*6fc0*/  SHF.L.U32 R57, R44, 0x8, RZ ;  /* 0x000000082c397819 */ /* 0x000fe200000006ff */
[----:B------:R-:W-:Y:S01]  /*6fd0*/  IMAD R24, R38, R28, RZ ;  /* 0x0000001c26187224 */ /* 0x000fe200078e02ff */
[----:B------:R-:W-:Y:S01]  /*6fe0*/  SHF.R.S32.HI R44, RZ, 0x18, R44 ;  /* 0x00000018ff2c7819 */ /* 0x000fe2000001142c */
[----:B------:R-:W-:Y:S01]  /*6ff0*/  IMAD R10, R3, R39, R10 ;  /* 0x00000027030a7224 */ /* 0x000fe200078e020a */
[----:B------:R-:W-:Y:S01]  /*7000*/  IADD3 R36, PT, PT, R36, 0x1, RZ ;  /* 0x0000000124247810 */ /* 0x000fe20007ffe0ff */
[C---:B------:R-:W-:Y:S02]  /*7010*/  IMAD R12, R38.reuse, R12, RZ ;  /* 0x0000000c260c7224 */ /* 0x040fe400078e02ff */
[C---:B------:R-:W-:Y:S02]  /*7020*/  IMAD R25, R38.reuse, R29, RZ ;  /* 0x0000001d26197224 */ /* 0x040fe400078e02ff */
[C---:B------:R-:W-:Y:S01]  /*7030*/  IMAD R28, R38.reuse, R32, RZ ;  /* 0x00000020261c7224 */ /* 0x040fe200078e02ff */
[----:B------:R-:W-:Y:S01]  /*7040*/  SHF.R.S32.HI R32, RZ, 0x18, R64 ;  /* 0x00000018ff207819 */ /* 0x000fe20000011440 */
[C---:B------:R-:W-:Y:S01]  /*7050*/  IMAD R29, R38.reuse, R33, RZ ;  /* 0x00000021261d7224 */ /* 0x040fe200078e02ff */
[----:B------:R-:W-:Y:S01]  /*7060*/  I2IP.S8.S32.SAT R33, R7, R6, RZ ;  /* 0x0000000607217239 */ /* 0x000fe200000014ff */
[----:B------:R-:W-:Y:S01]  /*7070*/  IMAD R11, R41, R39, R11 ;  /* 0x00000027290b7224 */ /* 0x000fe200078e020b */
[----:B------:R-:W-:Y:S01]  /*7080*/  MOV R7, R62 ;  /* 0x0000003e00077202 */ /* 0x000fe20000000f00 */
[C---:B------:R-:W-:Y:S01]  /*7090*/  IMAD R13, R38.reuse, R13, RZ ;  /* 0x0000000d260d7224 */ /* 0x040fe200078e02ff */
[----:B------:R-:W-:Y:S01]  /*70a0*/  SHF.R.S32.HI R6, RZ, 0x18, R63 ;  /* 0x00000018ff067819 */ /* 0x000fe2000001143f */
[----:B------:R-:W-:Y:S01]  /*70b0*/  IMAD R14, R38, R14, RZ ;  /* 0x0000000e260e7224 */ /* 0x000fe200078e02ff */
[----:B------:R-:W-:Y:S01]  /*70c0*/  I2IP.S8.S32.SAT R41, R11, R10, RZ ;  /* 0x0000000a0b297239 */ /* 0x000fe200000014ff */
[----:B------:R-:W-:Y:S01]  /*70d0*/  IMAD R12, R40, R39, R12 ;  /* 0x00000027280c7224 */ /* 0x000fe200078e020c */
[----:B------:R-:W-:Y:S01]  /*70e0*/  I2IP.S8.S32.SAT R40, R5, R4, R33 ;  /* 0x0000000405287239 */ /* 0x000fe20000001421 */
[----:B------:R-:W-:Y:S01]  /*70f0*/  IMAD R15, R38, R15, RZ ;  /* 0x0000000f260f7224 */ /* 0x000fe200078e02ff */
[----:B------:R-:W-:Y:S01]  /*7100*/  I2IP.S8.S32.SAT R41, R9, R8, R41 ;  /* 0x0000000809297239 */ /* 0x000fe20000001429 */
[-C--:B------:R-:W-:Y:S01]  /*7110*/  IMAD R13, R32, R39.reuse, R13 ;  /* 0x00000027200d7224 */ /* 0x080fe200078e020d */
[----:B------:R-:W-:Y:S01]  /*7120*/  SHF.R.S32.HI R10, RZ, 0x18, R61 ;  /* 0x00000018ff0a7819 */ /* 0x000fe2000001143d */
[----:B------:R-:W-:Y:S01]  /*7130*/  IMAD R16, R38, R16, RZ ;  /* 0x0000001026107224 */ /* 0x000fe200078e02ff */
[----:B------:R-:W-:Y:S01]  /*7140*/  SHF.R.S32.HI R5, RZ, 0x18, R58 ;  /* 0x00000018ff057819 */ /* 0x000fe2000001143a */
[----:B------:R-:W-:Y:S01]  /*7150*/  IMAD R14, R6, R39, R14 ;  /* 0x00000027060e7224 */ /* 0x000fe200078e020e */
[----:B------:R-:W-:Y:S01]  /*7160*/  SHF.R.S32.HI R11, RZ, 0x18, R60 ;  /* 0x00000018ff0b7819 */ /* 0x000fe2000001143c */
[----:B------:R-:W-:Y:S01]  /*7170*/  IMAD R17, R38, R17, RZ ;  /* 0x0000001126117224 */ /* 0x000fe200078e02ff */
[----:B------:R-:W-:Y:S01]  /*7180*/  SHF.R.S32.HI R6, RZ, 0x18, R57 ;  /* 0x00000018ff067819 */ /* 0x000fe20000011439 */
[-C--:B------:R-:W-:Y:S02]  /*7190*/  IMAD R15, R42, R39.reuse, R15 ;  /* 0x000000272a0f7224 */ /* 0x080fe400078e020f */
[C---:B------:R-:W-:Y:S02]  /*71a0*/  IMAD R18, R38.reuse, R18, RZ ;  /* 0x0000001226127224 */ /* 0x040fe400078e02ff */
[----:B------:R-:W-:Y:S01]  /*71b0*/  IMAD R16, R7, R39, R16 ;  /* 0x0000002707107224 */ /* 0x000fe200078e0210 */
[----:B------:R-:W-:Y:S01]  /*71c0*/  I2IP.S8.S32.SAT R14, R15, R14, RZ ;  /* 0x0000000e0f0e7239 */ /* 0x000fe200000014ff */
[----:B------:R-:W-:Y:S01]  /*71d0*/  IMAD R19, R38, R19, RZ ;  /* 0x0000001326137224 */ /* 0x000fe200078e02ff */
[----:B------:R-:W-:Y:S01]  /*71e0*/  SHF.R.S32.HI R7, RZ, 0x18, R48 ;  /* 0x00000018ff077819 */ /* 0x000fe20000011430 */
[-C--:B------:R-:W-:Y:S01]  /*71f0*/  IMAD R17, R10, R39.reuse, R17 ;  /* 0x000000270a117224 */ /* 0x080fe200078e0211 */
[----:B------:R-:W-:Y:S01]  /*7200*/  I2IP.S8.S32.SAT R42, R13, R12, R14 ;  /* 0x0000000c0d2a7239 */ /* 0x000fe2000000140e */
[-C--:B------:R-:W-:Y:S02]  /*7210*/  IMAD R18, R11, R39.reuse, R18 ;  /* 0x000000270b127224 */ /* 0x080fe400078e0212 */
[----:B------:R-:W-:Y:S02]  /*7220*/  IMAD.MOV.U32 R4, RZ, RZ, R59 ;  /* 0x000000ffff047224 */ /* 0x000fe400078e003b */
[-C--:B------:R-:W-:Y:S02]  /*7230*/  IMAD R19, R43, R39.reuse, R19 ;  /* 0x000000272b137224 */ /* 0x080fe400078e0213 */
[----:B------:R-:W-:Y:S02]  /*7240*/  IMAD R3, R38, R22, RZ ;  /* 0x0000001626037224 */ /* 0x000fe400078e02ff */
[----:B------:R-:W-:Y:S01]  /*7250*/  IMAD R0, R4, R39, R0 ;  /* 0x0000002704007224 */ /* 0x000fe200078e0200 */
[----:B------:R-:W-:Y:S01]  /*7260*/  I2IP.S8.S32.SAT R18, R19, R18, RZ ;  /* 0x0000001213127239 */ /* 0x000fe200000014ff */
[----:B------:R-:W-:Y:S01]  /*7270*/  IMAD R23, R38, R23, RZ ;  /* 0x0000001726177224 */ /* 0x000fe200078e02ff */
[----:B------:R-:W-:Y:S01]  /*7280*/  MOV R4, R56 ;  /* 0x0000003800047202 */ /* 0x000fe20000000f00 */
[-C--:B------:R-:W-:Y:S01]  /*7290*/  IMAD R2, R5, R39.reuse, R2 ;  /* 0x0000002705027224 */ /* 0x080fe200078e0202 */
[----:B------:R-:W-:Y:S01]  /*72a0*/  I2IP.S8.S32.SAT R43, R17, R16, R18 ;  /* 0x00000010112b7239 */ /* 0x000fe20000001412 */
[-C--:B------:R-:W-:Y:S01]  /*72b0*/  IMAD R3, R6, R39.reuse, R3 ;  /* 0x0000002706037224 */ /* 0x080fe200078e0203 */
[----:B------:R-:W-:Y:S01]  /*72c0*/  SHF.R.S32.HI R5, RZ, 0x18, R55 ;  /* 0x00000018ff057819 */ /* 0x000fe20000011437 */
[-C--:B------:R-:W-:Y:S01]  /*72d0*/  IMAD R23, R44, R39.reuse, R23 ;  /* 0x000000272c177224 */ /* 0x080fe200078e0217 */
[----:B------:R-:W-:Y:S01]  /*72e0*/  SHF.R.S32.HI R6, RZ, 0x18, R54 ;  /* 0x00000018ff067819 */ /* 0x000fe20000011436 */
[----:B------:R-:W-:Y:S01]  /*72f0*/  IMAD R22, R38, R26, RZ ;  /* 0x0000001a26167224 */ /* 0x000fe200078e02ff */
[----:B------:R1:W-:Y:S01]  /*7300*/  STS.128 [R79+UR44+0x1400], R40 ;  /* 0x001400284f007988 */ /* 0x0003e20008000c2c */
[----:B------:R-:W-:Y:S01]  /*7310*/  IMAD R20, R4, R39, R20 ;  /* 0x0000002704147224 */ /* 0x000fe200078e0214 */
[----:B------:R-:W-:Y:S01]  /*7320*/  I2IP.S8.S32.SAT R3, R23, R3, RZ ;  /* 0x0000000317037239 */ /* 0x000fe200000014ff */
[----:B------:R-:W-:Y:S01]  /*7330*/  IMAD R27, R38, R27, RZ ;  /* 0x0000001b261b7224 */ /* 0x000fe200078e02ff */
[----:B------:R-:W-:Y:S01]  /*7340*/  MOV R4, R53 ;  /* 0x0000003500047202 */ /* 0x000fe20000000f00 */
[-C--:B------:R-:W-:Y:S01]  /*7350*/  IMAD R21, R5, R39.reuse, R21 ;  /* 0x0000002705157224 */ /* 0x080fe200078e0215 */
[----:B------:R-:W-:Y:S01]  /*7360*/  SHF.R.S32.HI R5, RZ, 0x18, R52 ;  /* 0x00000018ff057819 */ /* 0x000fe20000011434 */
[-C--:B------:R-:W-:Y:S01]  /*7370*/  IMAD R22, R6, R39.reuse, R22 ;  /* 0x0000002706167224 */ /* 0x080fe200078e0216 */
[----:B------:R-:W-:Y:S01]  /*7380*/  SHF.R.S32.HI R6, RZ, 0x18, R49 ;  /* 0x00000018ff067819 */ /* 0x000fe20000011431 */
[-C--:B------:R-:W-:Y:S02]  /*7390*/  IMAD R27, R45, R39.reuse, R27 ;  /* 0x000000272d1b7224 */ /* 0x080fe400078e021b */
[-C--:B------:R-:W-:Y:S01]  /*73a0*/  IMAD R24, R4, R39.reuse, R24 ;  /* 0x0000002704187224 */ /* 0x080fe200078e0218 */
[----:B------:R-:W-:Y:S01]  /*73b0*/  SHF.R.S32.HI R4, RZ, 0x18, R51 ;  /* 0x00000018ff047819 */ /* 0x000fe20000011433 */
[C---:B------:R-:W-:Y:S02]  /*73c0*/  IMAD R26, R38.reuse, R30, RZ ;  /* 0x0000001e261a7224 */ /* 0x040fe400078e02ff */
[----:B------:R-:W-:Y:S01]  /*73d0*/  IMAD R25, R5, R39, R25 ;  /* 0x0000002705197224 */ /* 0x000fe200078e0219 */
[----:B------:R-:W-:Y:S01]  /*73e0*/  MOV R5, R50 ;  /* 0x0000003200057202 */ /* 0x000fe20000000f00 */
[----:B------:R-:W-:Y:S02]  /*73f0*/  IMAD R31, R38, R31, RZ ;  /* 0x0000001f261f7224 */ /* 0x000fe400078e02ff */
[-C--:B------:R-:W-:Y:S01]  /*7400*/  IMAD R26, R4, R39.reuse, R26 ;  /* 0x00000027041a7224 */ /* 0x080fe200078e021a */
[----:B------:R-:W-:Y:S01]  /*7410*/  I2IP.S8.S32.SAT R4, R2, R0, R3 ;  /* 0x0000000002047239 */ /* 0x000fe20000001403 */
[-C--:B------:R-:W-:Y:S02]  /*7420*/  IMAD R31, R46, R39.reuse, R31 ;  /* 0x000000272e1f7224 */ /* 0x080fe400078e021f */
[-C--:B------:R-:W-:Y:S01]  /*7430*/  IMAD R28, R5, R39.reuse, R28 ;  /* 0x00000027051c7224 */ /* 0x080fe200078e021c */
[----:B------:R-:W-:Y:S01]  /*7440*/  I2IP.S8.S32.SAT R5, R27, R22, RZ ;  /* 0x000000161b057239 */ /* 0x000fe200000014ff */
[----:B------:R-:W-:Y:S02]  /*7450*/  IMAD R30, R38, R34, RZ ;  /* 0x00000022261e7224 */ /* 0x000fe400078e02ff */
[----:B------:R-:W-:Y:S01]  /*7460*/  IMAD R29, R6, R39, R29 ;  /* 0x00000027061d7224 */ /* 0x000fe200078e021d */
[----:B------:R-:W-:Y:S01]  /*7470*/  I2IP.S8.S32.SAT R6, R31, R26, RZ ;  /* 0x0000001a1f067239 */ /* 0x000fe200000014ff */
[----:B------:R-:W-:Y:S01]  /*7480*/  IMAD R35, R38, R35, RZ ;  /* 0x0000002326237224 */ /* 0x000fe200078e02ff */
[----:B------:R-:W-:Y:S01]  /*7490*/  I2IP.S8.S32.SAT R5, R21, R20, R5 ;  /* 0x0000001415057239 */ /* 0x000fe20000001405 */
[-C--:B------:R-:W-:Y:S01]  /*74a0*/  IMAD R30, R7, R39.reuse, R30 ;  /* 0x00000027071e7224 */ /* 0x080fe200078e021e */
[----:B------:R-:W-:Y:S01]  /*74b0*/  I2IP.S8.S32.SAT R6, R25, R24, R6 ;  /* 0x0000001819067239 */ /* 0x000fe20000001406 */
[----:B------:R-:W-:Y:S05]  /*74c0*/  IMAD R35, R47, R39, R35 ;  /* 0x000000272f237224 */ /* 0x000fea00078e0223 */
[----:B------:R-:W-:Y:S04]  /*74d0*/  I2IP.S8.S32.SAT R7, R35, R30, RZ ;  /* 0x0000001e23077239 */ /* 0x000fe800000014ff */
[----:B------:R-:W-:Y:S05]  /*74e0*/  I2IP.S8.S32.SAT R7, R29, R28, R7 ;  /* 0x0000001c1d077239 */ /* 0x000fea0000001407 */
[----:B------:R1:W-:Y:S01]  /*74f0*/  STS.128 [R78+0x1010], R4 ;  /* 0x001010044e007388 */ /* 0x0003e20000000c00 */
[----:B------:R-:W-:Y:S01]  /*7500*/  @!PT LDS RZ, [RZ] ;  /* 0x00000000fffff984 */ /* 0x000fe20000000800 */
[----:B------:R-:W-:Y:S01]  /*7510*/  @!PT LDS RZ, [RZ] ;  /* 0x00000000fffff984 */ /* 0x000fe20000000800 */
[----:B------:R-:W-:Y:S01]  /*7520*/  @!PT LDS RZ, [RZ] ;  /* 0x00000000fffff984 */ /* 0x000fe20000000800 */
[----:B------:R-:W-:Y:S01]  /*7530*/  @!PT LDS RZ, [RZ] ;  /* 0x00000000fffff984 */ /* 0x000fe20000000800 */
[----:B------:R3:W-:Y:S07]  /*7540*/  MEMBAR.ALL.CTA ;  /* 0x0000000000007992 */ /* 0x0007ee0000008000 */
[----:B---3--:R-:W3:Y:S02]  /*7550*/  FENCE.VIEW.ASYNC.S ;  /* 0x00000000000073c6 */ /* 0x008ee40000000000 */
[----:B---3--:R-:W-:Y:S06]  /*7560*/  BAR.SYNC.DEFER_BLOCKING 0x1, 0x80 ;  /* 0x0042000000007b1d */ /* 0x008fec0000010000 */
[----:B------:R-:W-:Y:S05]  /*7570*/  @P0 BRA `(.L_x_124) ;  /* 0x0000000000300947 */ /* 0x000fea0003800000 */
[----:B------:R-:W-:Y:S02]  /*7580*/  UIADD3 UR4, UPT, UPT, UR44, 0x1400, URZ ;  /* 0x000014002c047890 */ /* 0x000fe4000fffe0ff */
[----:B------:R-:W-:Y:S02]  /*7590*/  USHF.L.U32 UR9, UR45, 0x6, URZ ;  /* 0x000000062d097899 */ /* 0x000fe400080006ff */
[----:B------:R-:W-:Y:S02]  /*75a0*/  USHF.L.U32 UR10, UR46, 0x6, URZ ;  /* 0x000000062e0a7899 */ /* 0x000fe400080006ff */
[----:B------:R-:W-:Y:S01]  /*75b0*/  MOV R86, UR4 ;  /* 0x0000000400567c02 */ /* 0x000fe20008000f00 */
[----:B------:R-:W-:Y:S01]  /*75c0*/  UIADD3 UR4, UP0, UPT, UR62, 0x680, URZ ;  /* 0x000006803e047890 */ /* 0x000fe2000ff1e0ff */
[----:B------:R-:W-:Y:S02]  /*75d0*/  UMOV UR11, UR36 ;  /* 0x00000024000b7c82 */ /* 0x000fe40008000000 */
[----:B------:R-:W-:Y:S01]  /*75e0*/  R2UR UR8, R86 ;  /* 0x00000000560872ca */ /* 0x000fe200000e0000 */
[----:B------:R-:W-:Y:S11]  /*75f0*/  UIADD3.X UR5, UPT, UPT, URZ, UR63, URZ, UP0, !UPT ;  /* 0x0000003fff057290 */ /* 0x000ff600087fe4ff */
[----:B------:R-:W-:Y:S01]  /*7600*/  @!UPT UIADD3 URZ, UPT, UPT, URZ, URZ, URZ ;  /* 0x000000fffffff290 */ /* 0x000fe2000fffe0ff */
[----:B------:R3:W-:Y:S01]  /*7610*/  UTMASTG.3D [UR8], [UR4] ;  /* 0x00000008040073b5 */ /* 0x0007e20008010000 */
[----:B------:R0:W-:Y:S01]  /*7620*/  UTMACMDFLUSH ;  /* 0x00000000000079b7 */ /* 0x0001e20000000000 */
[----:B---3--:R-:W-:Y:S04]  /*7630*/  DEPBAR.LE SB0, 0x0 ;  /* 0x000080000000791a */ /* 0x008fe80000000000 */
.L_x_124:
[----:B------:R-:W-:Y:S05]  /*7640*/  BSYNC.RECONVERGENT B0 ;  /* 0x0000000000007941 */ /* 0x000fea0003800200 */
.L_x_123:
[----:B------:R-:W-:Y:S01]  /*7650*/  BAR.SYNC.DEFER_BLOCKING 0x1, 0x80 ;  /* 0x0042000000007b1d */ /* 0x000fe20000010000 */
[----:B------:R-:W-:Y:S01]  /*7660*/  ISETP.NE.AND P0, PT, R82, 0x2, PT ;  /* 0x000000025200780c */ /* 0x000fe20003f05270 */
[----:B------:R-:W-:Y:S01]  /*7670*/  UISETP.NE.AND UP0, UPT, UR47, URZ, UPT ;  /* 0x000000ff2f00728c */ /* 0x000fe2000bf05270 */
[----:B------:R-:W-:Y:S01]  /*7680*/  ISETP.NE.AND P1, PT, R36, 0x4, PT ;  /* 0x000000042400780c */ /* 0x000fe20003f25270 */
[----:B------:R-:W-:Y:S01]  /*7690*/  UIADD3 UR45, UPT, UPT, UR37, UR57, URZ ;  /* 0x00000039252d7290 */ /* 0x000fe2000fffe0ff */
[----:B------:R-:W-:Y:S01]  /*76a0*/  SEL R2, RZ, 0x1, P0 ;  /* 0x00000001ff027807 */ /* 0x000fe20000000000 */
[----:B------:R-:W-:Y:S01]  /*76b0*/  UIADD3 UR46, UPT, UPT, UR38, UR60, URZ ;  /* 0x0000003c262e7290 */ /* 0x000fe2000fffe0ff */
[----:B------:R-:W-:Y:S02]  /*76c0*/  SEL R0, RZ, 0x1, P1 ;  /* 0x00000001ff007807 */ /* 0x000fe40000800000 */
[----:B------:R-:W-:Y:S02]  /*76d0*/  LOP3.LUT R84, R84, R2, RZ, 0x3c, !PT ;  /* 0x0000000254547212 */ /* 0x000fe400078e3cff */
[----:B------:R-:W-:Y:S02]  /*76e0*/  LOP3.LUT R85, R85, R0, RZ, 0x3c, !PT ;  /* 0x0000000055557212 */ /* 0x000fe400078e3cff */
[----:B------:R-:W-:Y:S02]  /*76f0*/  SEL R82, R82, RZ, P0 ;  /* 0x000000ff52527207 */ /* 0x000fe40000000000 */
[----:B------:R-:W-:Y:S01]  /*7700*/  SEL R36, R36, RZ, P1 ;  /* 0x000000ff24247207 */ /* 0x000fe20000800000 */
[----:B------:R-:W-:Y:S01]  /*7710*/  UMOV UR36, UR51 ;  /* 0x0000003300247c82 */ /* 0x000fe20008000000 */
[----:B------:R-:W-:Y:S05]  /*7720*/  BRA.U UP0, `(.L_x_125) ;  /* 0xffffffe500107547 */ /* 0x000fea000b83ffff */
[----:B------:R-:W-:Y:S05]  /*7730*/  EXIT ;  /* 0x000000000000794d */ /* 0x000fea0003800000 */
.L_x_25:
[----:B--2---:R2:W3:Y:S02]  /*7740*/  SYNCS.PHASECHK.TRANS64.TRYWAIT P0, [R0+URZ+0x240], R2 ;  /* 0x00024002000075a7 */ /* 0x0044e400080011ff */
[----:B---3--:R-:W-:Y:S05]  /*7750*/  @!P0 NANOSLEEP.SYNCS 0x989680 ;  /* 0x009896800000895d */ /* 0x008fea0003900000 */
[----:B------:R-:W3:Y:S02]  /*7760*/  @!P0 SYNCS.PHASECHK.TRANS64 P0, [R0+URZ+0x240], R2 ;  /* 0x00024002000085a7 */ /* 0x000ee400080010ff */
[----:B---3--:R-:W-:Y:S05]  /*7770*/  @!P0 BRA `(.L_x_25) ;  /* 0xfffffffc00f08947 */ /* 0x008fea000383ffff */
[----:B------:R-:W-:Y:S05]  /*7780*/  BRA `(.L_x_126) ;  /* 0xffffffa000e87947 */ /* 0x000fea000383ffff */
.L_x_28:
[----:B-1----:R-:W-:-:S07]  /*7790*/  MOV R0, UR33 ;  /* 0x0000002100007c02 */ /* 0x002fce0008000f00 */
.L_x_127:
[----:B-1----:R1:W2:Y:S02]  /*77a0*/  SYNCS.PHASECHK.TRANS64.TRYWAIT P0, [R0+URZ+0xd8], R3 ;  /* 0x0000d803000075a7 */ /* 0x0022a400080011ff */
[----:B--2---:R-:W-:Y:S05]  /*77b0*/  @!P0 NANOSLEEP.SYNCS 0x989680 ;  /* 0x009896800000895d */ /* 0x004fea0003900000 */
[----:B------:R-:W2:Y:S02]  /*77c0*/  @!P0 SYNCS.PHASECHK.TRANS64 P0, [R0+URZ+0xd8], R3 ;  /* 0x0000d803000085a7 */ /* 0x000ea400080010ff */
[----:B--2---:R-:W-:Y:S05]  /*77d0*/  @!P0 BRA `(.L_x_127) ;  /* 0xfffffffc00f08947 */ /* 0x004fea000383ffff */
[----:B------:R-:W-:Y:S05]  /*77e0*/  BRA `(.L_x_27) ;  /* 0xffffffa400307947 */ /* 0x000fea000383ffff */
.L_x_35:
[----:B-1----:R-:W-:-:S07]  /*77f0*/  MOV R0, UR17 ;  /* 0x0000001100007c02 */ /* 0x002fce0008000f00 */
.L_x_128:
[----:B-1----:R1:W2:Y:S02]  /*7800*/  SYNCS.PHASECHK.TRANS64.TRYWAIT P0, [R0+URZ+0xd8], R3 ;  /* 0x0000d803000075a7 */ /* 0x0022a400080011ff */
[----:B--2---:R-:W-:Y:S05]  /*7810*/  @!P0 NANOSLEEP.SYNCS 0x989680 ;  /* 0x009896800000895d */ /* 0x004fea0003900000 */
[----:B------:R-:W2:Y:S02]  /*7820*/  @!P0 SYNCS.PHASECHK.TRANS64 P0, [R0+URZ+0xd8], R3 ;  /* 0x0000d803000085a7 */ /* 0x000ea400080010ff */
[----:B--2---:R-:W-:Y:S05]  /*7830*/  @!P0 BRA `(.L_x_128) ;  /* 0xfffffffc00f08947 */ /* 0x004fea000383ffff */
[----:B------:R-:W-:Y:S05]  /*7840*/  BRA `(.L_x_34) ;  /* 0xffffffa400ec7947 */ /* 0x000fea000383ffff */
.L_x_40:
[----:B-1----:R1:W2:Y:S02]  /*7850*/  SYNCS.PHASECHK.TRANS64.TRYWAIT P0, [R3+URZ+0x1d0], R0 ;  /* 0x0001d000030075a7 */ /* 0x0022a400080011ff */
[----:B--2---:R-:W-:Y:S05]  /*7860*/  @!P0 NANOSLEEP.SYNCS 0x989680 ;  /* 0x009896800000895d */ /* 0x004fea0003900000 */
[----:B------:R-:W2:Y:S02]  /*7870*/  @!P0 SYNCS.PHASECHK.TRANS64 P0, [R3+URZ+0x1d0], R0 ;  /* 0x0001d000030085a7 */ /* 0x000ea400080010ff */
[----:B--2---:R-:W-:Y:S05]  /*7880*/  @!P0 BRA `(.L_x_40) ;  /* 0xfffffffc00f08947 */ /* 0x004fea000383ffff */
[----:B------:R-:W-:Y:S05]  /*7890*/  BRA `(.L_x_129) ;  /* 0xffffffa800907947 */ /* 0x000fea000383ffff */
.L_x_44:
[----:B------:R-:W-:-:S07]  /*78a0*/  MOV R0, UR4 ;  /* 0x0000000400007c02 */ /* 0x000fce0008000f00 */
.L_x_130:
[----:B-1----:R1:W2:Y:S02]  /*78b0*/  SYNCS.PHASECHK.TRANS64.TRYWAIT P0, [R0+URZ], R2 ;  /* 0x00000002000075a7 */ /* 0x0022a400080011ff */
[----:B--2---:R-:W-:Y:S05]  /*78c0*/  @!P0 NANOSLEEP.SYNCS 0x989680 ;  /* 0x009896800000895d */ /* 0x004fea0003900000 */
[----:B------:R-:W2:Y:S02]  /*78d0*/  @!P0 SYNCS.PHASECHK.TRANS64 P0, [R0+URZ], R2 ;  /* 0x00000002000085a7 */ /* 0x000ea400080010ff */
[----:B--2---:R-:W-:Y:S05]  /*78e0*/  @!P0 BRA `(.L_x_130) ;  /* 0xfffffffc00f08947 */ /* 0x004fea000383ffff */
[----:B------:R-:W-:Y:S05]  /*78f0*/  BRA `(.L_x_131) ;  /* 0xffffffb000347947 */ /* 0x000fea000383ffff */
.L_x_45:
[----:B------:R-:W-:-:S07]  /*7900*/  MOV R0, UR5 ;  /* 0x0000000500007c02 */ /* 0x000fce0008000f00 */
.L_x_132:
[----:B-1----:R1:W2:Y:S02]  /*7910*/  SYNCS.PHASECHK.TRANS64.TRYWAIT P0, [R0+URZ], R3 ;  /* 0x00000003000075a7 */ /* 0x0022a400080011ff */
[----:B--2---:R-:W-:Y:S05]  /*7920*/  @!P0 NANOSLEEP.SYNCS 0x989680 ;  /* 0x009896800000895d */ /* 0x004fea0003900000 */
[----:B------:R-:W2:Y:S02]  /*7930*/  @!P0 SYNCS.PHASECHK.TRANS64 P0, [R0+URZ], R3 ;  /* 0x00000003000085a7 */ /* 0x000ea400080010ff */
[----:B--2---:R-:W-:Y:S05]  /*7940*/  @!P0 BRA `(.L_x_132) ;  /* 0xfffffffc00f08947 */ /* 0x004fea000383ffff */
[----:B------:R-:W-:Y:S05]  /*7950*/  BRA `(.L_x_133) ;  /* 0xffffffb000407947 */ /* 0x000fea000383ffff */
.L_x_46:
[----:B------:R-:W-:-:S07]  /*7960*/  MOV R0, UR5 ;  /* 0x0000000500007c02 */ /* 0x000fce0008000f00 */
.L_x_134:
[----:B-1----:R1:W2:Y:S02]  /*7970*/  SYNCS.PHASECHK.TRANS64.TRYWAIT P0, [R0+URZ], R3 ;  /* 0x00000003000075a7 */ /* 0x0022a400080011ff */
[----:B--2---:R-:W-:Y:S05]  /*7980*/  @!P0 NANOSLEEP.SYNCS 0x989680 ;  /* 0x009896800000895d */ /* 0x004fea0003900000 */
[----:B------:R-:W2:Y:S02]  /*7990*/  @!P0 SYNCS.PHASECHK.TRANS64 P0, [R0+URZ], R3 ;  /* 0x00000003000085a7 */ /* 0x000ea400080010ff */
[----:B--2---:R-:W-:Y:S05]  /*79a0*/  @!P0 BRA `(.L_x_134) ;  /* 0xfffffffc00f08947 */ /* 0x004fea000383ffff */
[----:B------:R-:W-:Y:S05]  /*79b0*/  BRA `(.L_x_135) ;  /* 0xffffffb0004c7947 */ /* 0x000fea000383ffff */
.L_x_47:
[----:B------:R-:W-:-:S07]  /*79c0*/  MOV R0, UR5 ;  /* 0x0000000500007c02 */ /* 0x000fce0008000f00 */
.L_x_136:
[----:B-1----:R1:W2:Y:S02]  /*79d0*/  SYNCS.PHASECHK.TRANS64.TRYWAIT P0, [R0+URZ], R3 ;  /* 0x00000003000075a7 */ /* 0x0022a400080011ff */
[----:B--2---:R-:W-:Y:S05]  /*79e0*/  @!P0 NANOSLEEP.SYNCS 0x989680 ;  /* 0x009896800000895d */ /* 0x004fea0003900000 */
[----:B------:R-:W2:Y:S02]  /*79f0*/  @!P0 SYNCS.PHASECHK.TRANS64 P0, [R0+URZ], R3 ;  /* 0x00000003000085a7 */ /* 0x000ea400080010ff */
[----:B--2---:R-:W-:Y:S05]  /*7a00*/  @!P0 BRA `(.L_x_136) ;  /* 0xfffffffc00f08947 */ /* 0x004fea000383ffff */
[----:B------:R-:W-:Y:S05]  /*7a10*/  BRA `(.L_x_137) ;  /* 0xffffffb000587947 */ /* 0x000fea000383ffff */
.L_x_48:
[----:B------:R-:W-:-:S07]  /*7a20*/  MOV R0, UR5 ;  /* 0x0000000500007c02 */ /* 0x000fce0008000f00 */
.L_x_138:
[----:B-1----:R1:W2:Y:S02]  /*7a30*/  SYNCS.PHASECHK.TRANS64.TRYWAIT P0, [R0+URZ], R3 ;  /* 0x00000003000075a7 */ /* 0x0022a400080011ff */
[----:B--2---:R-:W-:Y:S05]  /*7a40*/  @!P0 NANOSLEEP.SYNCS 0x989680 ;  /* 0x009896800000895d */ /* 0x004fea0003900000 */
[----:B------:R-:W2:Y:S02]  /*7a50*/  @!P0 SYNCS.PHASECHK.TRANS64 P0, [R0+URZ], R3 ;  /* 0x00000003000085a7 */ /* 0x000ea400080010ff */
[----:B--2---:R-:W-:Y:S05]  /*7a60*/  @!P0 BRA `(.L_x_138) ;  /* 0xfffffffc00f08947 */ /* 0x004fea000383ffff */
[----:B------:R-:W-:Y:S05]  /*7a70*/  BRA `(.L_x_139) ;  /* 0xffffffb000647947 */ /* 0x000fea000383ffff */
.L_x_49:
[----:B------:R-:W-:-:S07]  /*7a80*/  MOV R0, UR5 ;  /* 0x0000000500007c02 */ /* 0x000fce0008000f00 */
.L_x_140:
[----:B-1----:R1:W2:Y:S02]  /*7a90*/  SYNCS.PHASECHK.TRANS64.TRYWAIT P0, [R0+URZ], R3 ;  /* 0x00000003000075a7 */ /* 0x0022a400080011ff */
[----:B--2---:R-:W-:Y:S05]  /*7aa0*/  @!P0 NANOSLEEP.SYNCS 0x989680 ;  /* 0x009896800000895d */ /* 0x004fea0003900000 */
[----:B------:R-:W2:Y:S02]  /*7ab0*/  @!P0 SYNCS.PHASECHK.TRANS64 P0, [R0+URZ], R3 ;  /* 0x00000003000085a7 */ /* 0x000ea400080010ff */
[----:B--2---:R-:W-:Y:S05]  /*7ac0*/  @!P0 BRA `(.L_x_140) ;  /* 0xfffffffc00f08947 */ /* 0x004fea000383ffff */
[----:B------:R-:W-:Y:S05]  /*7ad0*/  BRA `(.L_x_141) ;  /* 0xffffffb000707947 */ /* 0x000fea000383ffff */
.L_x_50:
[----:B------:R-:W-:-:S07]  /*7ae0*/  MOV R0, UR5 ;  /* 0x0000000500007c02 */ /* 0x000fce0008000f00 */
.L_x_142:
[----:B-1----:R1:W2:Y:S02]  /*7af0*/  SYNCS.PHASECHK.TRANS64.TRYWAIT P0, [R0+URZ], R3 ;  /* 0x00000003000075a7 */ /* 0x0022a400080011ff */
[----:B--2---:R-:W-:Y:S05]  /*7b00*/  @!P0 NANOSLEEP.SYNCS 0x989680 ;  /* 0x009896800000895d */ /* 0x004fea0003900000 */
[----:B------:R-:W2:Y:S02]  /*7b10*/  @!P0 SYNCS.PHASECHK.TRANS64 P0, [R0+URZ], R3 ;  /* 0x00000003000085a7 */ /* 0x000ea400080010ff */
[----:B--2---:R-:W-:Y:S05]  /*7b20*/  @!P0 BRA `(.L_x_142) ;  /* 0xfffffffc00f08947 */ /* 0x004fea000383ffff */
[----:B------:R-:W-:Y:S05]  /*7b30*/  BRA `(.L_x_143) ;  /* 0xffffffb0007c7947 */ /* 0x000fea000383ffff */
.L_x_51:
[----:B------:R-:W-:-:S07]  /*7b40*/  MOV R0, UR5 ;  /* 0x0000000500007c02 */ /* 0x000fce0008000f00 */
.L_x_144:
[----:B-1----:R1:W2:Y:S02]  /*7b50*/  SYNCS.PHASECHK.TRANS64.TRYWAIT P0, [R0+URZ], R3 ;  /* 0x00000003000075a7 */ /* 0x0022a400080011ff */
[----:B--2---:R-:W-:Y:S05]  /*7b60*/  @!P0 NANOSLEEP.SYNCS 0x989680 ;  /* 0x009896800000895d */ /* 0x004fea0003900000 */
[----:B------:R-:W2:Y:S02]  /*7b70*/  @!P0 SYNCS.PHASECHK.TRANS64 P0, [R0+URZ], R3 ;  /* 0x00000003000085a7 */ /* 0x000ea400080010ff */
[----:B--2---:R-:W-:Y:S05]  /*7b80*/  @!P0 BRA `(.L_x_144) ;  /* 0xfffffffc00f08947 */ /* 0x004fea000383ffff */
[----:B------:R-:W-:Y:S05]  /*7b90*/  BRA `(.L_x_145) ;  /* 0xffffffb000887947 */ /* 0x000fea000383ffff */
.L_x_52:
[----:B------:R-:W-:-:S07]  /*7ba0*/  MOV R0, UR5 ;  /* 0x0000000500007c02 */ /* 0x000fce0008000f00 */
.L_x_146:
[----:B-1----:R1:W2:Y:S02]  /*7bb0*/  SYNCS.PHASECHK.TRANS64.TRYWAIT P0, [R0+URZ], R3 ;  /* 0x00000003000075a7 */ /* 0x0022a400080011ff */
[----:B--2---:R-:W-:Y:S05]  /*7bc0*/  @!P0 NANOSLEEP.SYNCS 0x989680 ;  /* 0x009896800000895d */ /* 0x004fea0003900000 */
[----:B------:R-:W2:Y:S02]  /*7bd0*/  @!P0 SYNCS.PHASECHK.TRANS64 P0, [R0+URZ], R3 ;  /* 0x00000003000085a7 */ /* 0x000ea400080010ff */
[----:B--2---:R-:W-:Y:S05]  /*7be0*/  @!P0 BRA `(.L_x_146) ;  /* 0xfffffffc00f08947 */ /* 0x004fea000383ffff */
[----:B------:R-:W-:Y:S05]  /*7bf0*/  BRA `(.L_x_147) ;  /* 0xffffffb000947947 */ /* 0x000fea000383ffff */
.L_x_53:
[----:B------:R-:W-:-:S07]  /*7c00*/  MOV R0, UR5 ;  /* 0x0000000500007c02 */ /* 0x000fce0008000f00 */
.L_x_148:
[----:B-1----:R1:W2:Y:S02]  /*7c10*/  SYNCS.PHASECHK.TRANS64.TRYWAIT P0, [R0+URZ], R3 ;  /* 0x00000003000075a7 */ /* 0x0022a400080011ff */
[----:B--2---:R-:W-:Y:S05]  /*7c20*/  @!P0 NANOSLEEP.SYNCS 0x989680 ;  /* 0x009896800000895d */ /* 0x004fea0003900000 */
[----:B------:R-:W2:Y:S02]  /*7c30*/  @!P0 SYNCS.PHASECHK.TRANS64 P0, [R0+URZ], R3 ;  /* 0x00000003000085a7 */ /* 0x000ea400080010ff */
[----:B--2---:R-:W-:Y:S05]  /*7c40*/  @!P0 BRA `(.L_x_148) ;  /* 0xfffffffc00f08947 */ /* 0x004fea000383ffff */
[----:B------:R-:W-:Y:S05]  /*7c50*/  BRA `(.L_x_149) ;  /* 0xffffffb000a07947 */ /* 0x000fea000383ffff */
.L_x_54:
[----:B------:R-:W-:-:S07]  /*7c60*/  MOV R0, UR5 ;  /* 0x0000000500007c02 */ /* 0x000fce0008000f00 */
.L_x_150:
[----:B-1----:R1:W2:Y:S02]  /*7c70*/  SYNCS.PHASECHK.TRANS64.TRYWAIT P0, [R0+URZ], R3 ;  /* 0x00000003000075a7 */ /* 0x0022a400080011ff */
[----:B--2---:R-:W-:Y:S05]  /*7c80*/  @!P0 NANOSLEEP.SYNCS 0x989680 ;  /* 0x009896800000895d */ /* 0x004fea0003900000 */
[----:B------:R-:W2:Y:S02]  /*7c90*/  @!P0 SYNCS.PHASECHK.TRANS64 P0, [R0+URZ], R3 ;  /* 0x00000003000085a7 */ /* 0x000ea400080010ff */
[----:B--2---:R-:W-:Y:S05]  /*7ca0*/  @!P0 BRA `(.L_x_150) ;  /* 0xfffffffc00f08947 */ /* 0x004fea000383ffff */
[----:B------:R-:W-:Y:S05]  /*7cb0*/  BRA `(.L_x_151) ;  /* 0xffffffb000ac7947 */ /* 0x000fea000383ffff */
.L_x_55:
[----:B------:R-:W-:-:S07]  /*7cc0*/  MOV R0, UR5 ;  /* 0x0000000500007c02 */ /* 0x000fce0008000f00 */
.L_x_152:
[----:B-1----:R1:W2:Y:S02]  /*7cd0*/  SYNCS.PHASECHK.TRANS64.TRYWAIT P0, [R0+URZ], R3 ;  /* 0x00000003000075a7 */ /* 0x0022a400080011ff */
[----:B--2---:R-:W-:Y:S05]  /*7ce0*/  @!P0 NANOSLEEP.SYNCS 0x989680 ;  /* 0x009896800000895d */ /* 0x004fea0003900000 */
[----:B------:R-:W2:Y:S02]  /*7cf0*/  @!P0 SYNCS.PHASECHK.TRANS64 P0, [R0+URZ], R3 ;  /* 0x00000003000085a7 */ /* 0x000ea400080010ff */
[----:B--2---:R-:W-:Y:S05]  /*7d00*/  @!P0 BRA `(.L_x_152) ;  /* 0xfffffffc00f08947 */ /* 0x004fea000383ffff */
[----:B------:R-:W-:Y:S05]  /*7d10*/  BRA `(.L_x_153) ;  /* 0xffffffb000b87947 */ /* 0x000fea000383ffff */
.L_x_56:
[----:B------:R-:W-:-:S07]  /*7d20*/  MOV R0, UR5 ;  /* 0x0000000500007c02 */ /* 0x000fce0008000f00 */
.L_x_154:
[----:B-1----:R1:W2:Y:S02]  /*7d30*/  SYNCS.PHASECHK.TRANS64.TRYWAIT P0, [R0+URZ], R3 ;  /* 0x00000003000075a7 */ /* 0x0022a400080011ff */
[----:B--2---:R-:W-:Y:S05]  /*7d40*/  @!P0 NANOSLEEP.SYNCS 0x989680 ;  /* 0x009896800000895d */ /* 0x004fea0003900000 */
[----:B------:R-:W2:Y:S02]  /*7d50*/  @!P0 SYNCS.PHASECHK.TRANS64 P0, [R0+URZ], R3 ;  /* 0x00000003000085a7 */ /* 0x000ea400080010ff */
[----:B--2---:R-:W-:Y:S05]  /*7d60*/  @!P0 BRA `(.L_x_154) ;  /* 0xfffffffc00f08947 */ /* 0x004fea000383ffff */
[----:B------:R-:W-:Y:S05]  /*7d70*/  BRA `(.L_x_155) ;  /* 0xffffffb000c47947 */ /* 0x000fea000383ffff */
.L_x_57:
[----:B------:R-:W-:-:S07]  /*7d80*/  MOV R0, UR5 ;  /* 0x0000000500007c02 */ /* 0x000fce0008000f00 */
.L_x_156:
[----:B-1----:R1:W2:Y:S02]  /*7d90*/  SYNCS.PHASECHK.TRANS64.TRYWAIT P0, [R0+URZ], R3 ;  /* 0x00000003000075a7 */ /* 0x0022a400080011ff */
[----:B--2---:R-:W-:Y:S05]  /*7da0*/  @!P0 NANOSLEEP.SYNCS 0x989680 ;  /* 0x009896800000895d */ /* 0x004fea0003900000 */
[----:B------:R-:W2:Y:S02]  /*7db0*/  @!P0 SYNCS.PHASECHK.TRANS64 P0, [R0+URZ], R3 ;  /* 0x00000003000085a7 */ /* 0x000ea400080010ff */
[----:B--2---:R-:W-:Y:S05]  /*7dc0*/  @!P0 BRA `(.L_x_156) ;  /* 0xfffffffc00f08947 */ /* 0x004fea000383ffff */
[----:B------:R-:W-:Y:S05]  /*7dd0*/  BRA `(.L_x_157) ;  /* 0xffffffb000d07947 */ /* 0x000fea000383ffff */
.L_x_58:
[----:B------:R-:W-:-:S07]  /*7de0*/  MOV R0, UR5 ;  /* 0x0000000500007c02 */ /* 0x000fce0008000f00 */
.L_x_158:
[----:B-1----:R1:W2:Y:S02]  /*7df0*/  SYNCS.PHASECHK.TRANS64.TRYWAIT P0, [R0+URZ], R3 ;  /* 0x00000003000075a7 */ /* 0x0022a400080011ff */
[----:B--2---:R-:W-:Y:S05]  /*7e00*/  @!P0 NANOSLEEP.SYNCS 0x989680 ;  /* 0x009896800000895d */ /* 0x004fea0003900000 */
[----:B------:R-:W2:Y:S02]  /*7e10*/  @!P0 SYNCS.PHASECHK.TRANS64 P0, [R0+URZ], R3 ;  /* 0x00000003000085a7 */ /* 0x000ea400080010ff */
[----:B--2---:R-:W-:Y:S05]  /*7e20*/  @!P0 BRA `(.L_x_158) ;  /* 0xfffffffc00f08947 */ /* 0x004fea000383ffff */
[----:B------:R-:W-:Y:S05]  /*7e30*/  BRA `(.L_x_159) ;  /* 0xffffffb000dc7947 */ /* 0x000fea000383ffff */
.L_x_59:
[----:B------:R-:W-:-:S07]  /*7e40*/  MOV R0, UR5 ;  /* 0x0000000500007c02 */ /* 0x000fce0008000f00 */
.L_x_160:
[----:B-1----:R1:W2:Y:S02]  /*7e50*/  SYNCS.PHASECHK.TRANS64.TRYWAIT P0, [R0+URZ], R3 ;  /* 0x00000003000075a7 */ /* 0x0022a400080011ff */
[----:B--2---:R-:W-:Y:S05]  /*7e60*/  @!P0 NANOSLEEP.SYNCS 0x989680 ;  /* 0x009896800000895d */ /* 0x004fea0003900000 */
[----:B------:R-:W2:Y:S02]  /*7e70*/  @!P0 SYNCS.PHASECHK.TRANS64 P0, [R0+URZ], R3 ;  /* 0x00000003000085a7 */ /* 0x000ea400080010ff */
[----:B--2---:R-:W-:Y:S05]  /*7e80*/  @!P0 BRA `(.L_x_160) ;  /* 0xfffffffc00f08947 */ /* 0x004fea000383ffff */
[----:B------:R-:W-:Y:S05]  /*7e90*/  BRA `(.L_x_161) ;  /* 0xffffffb000e87947 */ /* 0x000fea000383ffff */
.L_x_60:
[----:B------:R-:W-:-:S07]  /*7ea0*/  MOV R0, UR5 ;  /* 0x0000000500007c02 */ /* 0x000fce0008000f00 */
.L_x_162:
[----:B-1----:R1:W2:Y:S02]  /*7eb0*/  SYNCS.PHASECHK.TRANS64.TRYWAIT P0, [R0+URZ], R3 ;  /* 0x00000003000075a7 */ /* 0x0022a400080011ff */
[----:B--2---:R-:W-:Y:S05]  /*7ec0*/  @!P0 NANOSLEEP.SYNCS 0x989680 ;  /* 0x009896800000895d */ /* 0x004fea0003900000 */
[----:B------:R-:W2:Y:S02]  /*7ed0*/  @!P0 SYNCS.PHASECHK.TRANS64 P0, [R0+URZ], R3 ;  /* 0x00000003000085a7 */ /* 0x000ea400080010ff */
[----:B--2---:R-:W-:Y:S05]  /*7ee0*/  @!P0 BRA `(.L_x_162) ;  /* 0xfffffffc00f08947 */ /* 0x004fea000383ffff */
[----:B------:R-:W-:Y:S05]  /*7ef0*/  BRA `(.L_x_163) ;  /* 0xffffffb000f47947 */ /* 0x000fea000383ffff */
.L_x_61:
[----:B------:R-:W-:-:S07]  /*7f00*/  MOV R0, UR5 ;  /* 0x0000000500007c02 */ /* 0x000fce0008000f00 */
.L_x_164:
[----:B-1----:R1:W2:Y:S02]  /*7f10*/  SYNCS.PHASECHK.TRANS64.TRYWAIT P0, [R0+URZ], R3 ;  /* 0x00000003000075a7 */ /* 0x0022a400080011ff */
[----:B--2---:R-:W-:Y:S05]  /*7f20*/  @!P0 NANOSLEEP.SYNCS 0x989680 ;  /* 0x009896800000895d */ /* 0x004fea0003900000 */
[----:B------:R-:W2:Y:S02]  /*7f30*/  @!P0 SYNCS.PHASECHK.TRANS64 P0, [R0+URZ], R3 ;  /* 0x00000003000085a7 */ /* 0x000ea400080010ff */
[----:B--2---:R-:W-:Y:S05]  /*7f40*/  @!P0 BRA `(.L_x_164) ;  /* 0xfffffffc00f08947 */ /* 0x004fea000383ffff */
[----:B------:R-:W-:Y:S05]  /*7f50*/  BRA `(.L_x_165) ;  /* 0xffffffb400007947 */ /* 0x000fea000383ffff */
.L_x_62:
[----:B------:R-:W-:-:S07]  /*7f60*/  MOV R0, UR5 ;  /* 0x0000000500007c02 */ /* 0x000fce0008000f00 */
.L_x_166:
[----:B-1----:R1:W2:Y:S02]  /*7f70*/  SYNCS.PHASECHK.TRANS64.TRYWAIT P0, [R0+URZ], R3 ;  /* 0x00000003000075a7 */ /* 0x0022a400080011ff */
[----:B--2---:R-:W-:Y:S05]  /*7f80*/  @!P0 NANOSLEEP.SYNCS 0x989680 ;  /* 0x009896800000895d */ /* 0x004fea0003900000 */
[----:B------:R-:W2:Y:S02]  /*7f90*/  @!P0 SYNCS.PHASECHK.TRANS64 P0, [R0+URZ], R3 ;  /* 0x00000003000085a7 */ /* 0x000ea400080010ff */
[----:B--2---:R-:W-:Y:S05]  /*7fa0*/  @!P0 BRA `(.L_x_166) ;  /* 0xfffffffc00f08947 */ /* 0x004fea000383ffff */
[----:B------:R-:W-:Y:S05]  /*7fb0*/  BRA `(.L_x_167) ;  /* 0xffffffb4000c7947 */ /* 0x000fea000383ffff */
.L_x_63:
[----:B------:R-:W-:-:S07]  /*7fc0*/  MOV R0, UR5 ;  /* 0x0000000500007c02 */ /* 0x000fce0008000f00 */
.L_x_168:
[----:B-1----:R1:W2:Y:S02]  /*7fd0*/  SYNCS.PHASECHK.TRANS64.TRYWAIT P0, [R0+URZ], R3 ;  /* 0x00000003000075a7 */ /* 0x0022a400080011ff */
[----:B--2---:R-:W-:Y:S05]  /*7fe0*/  @!P0 NANOSLEEP.SYNCS 0x989680 ;  /* 0x009896800000895d */ /* 0x004fea0003900000 */
[----:B------:R-:W2:Y:S02]  /*7ff0*/  @!P0 SYNCS.PHASECHK.TRANS64 P0, [R0+URZ], R3 ;  /* 0x00000003000085a7 */ /* 0x000ea400080010ff */
[----:B--2---:R-:W-:Y:S05]  /*8000*/  @!P0 BRA `(.L_x_168) ;  /* 0xfffffffc00f08947 */ /* 0x004fea000383ffff */
[----:B------:R-:W-:Y:S05]  /*8010*/  BRA `(.L_x_169) ;  /* 0xffffffb400187947 */ /* 0x000fea000383ffff */
.L_x_64:
[----:B------:R-:W-:-:S07]  /*8020*/  MOV R0, UR5 ;  /* 0x0000000500007c02 */ /* 0x000fce0008000f00 */
.L_x_170:
[----:B-1----:R1:W2:Y:S02]  /*8030*/  SYNCS.PHASECHK.TRANS64.TRYWAIT P0, [R0+URZ], R3 ;  /* 0x00000003000075a7 */ /* 0x0022a400080011ff */
[----:B--2---:R-:W-:Y:S05]  /*8040*/  @!P0 NANOSLEEP.SYNCS 0x989680 ;  /* 0x009896800000895d */ /* 0x004fea0003900000 */
[----:B------:R-:W2:Y:S02]  /*8050*/  @!P0 SYNCS.PHASECHK.TRANS64 P0, [R0+URZ], R3 ;  /* 0x00000003000085a7 */ /* 0x000ea400080010ff */
[----:B--2---:R-:W-:Y:S05]  /*8060*/  @!P0 BRA `(.L_x_170) ;  /* 0xfffffffc00f08947 */ /* 0x004fea000383ffff */
[----:B------:R-:W-:Y:S05]  /*8070*/  BRA `(.L_x_171) ;  /* 0xffffffb400247947 */ /* 0x000fea000383ffff */
.L_x_65:
[----:B------:R-:W-:-:S07]  /*8080*/  MOV R0, UR5 ;  /* 0x0000000500007c02 */ /* 0x000fce0008000f00 */
.L_x_172:
[----:B-1----:R1:W2:Y:S02]  /*8090*/  SYNCS.PHASECHK.TRANS64.TRYWAIT P0, [R0+URZ], R3 ;  /* 0x00000003000075a7 */ /* 0x0022a400080011ff */
[----:B--2---:R-:W-:Y:S05]  /*80a0*/  @!P0 NANOSLEEP.SYNCS 0x989680 ;  /* 0x009896800000895d */ /* 0x004fea0003900000 */
[----:B------:R-:W2:Y:S02]  /*80b0*/  @!P0 SYNCS.PHASECHK.TRANS64 P0, [R0+URZ], R3 ;  /* 0x00000003000085a7 */ /* 0x000ea400080010ff */
[----:B--2---:R-:W-:Y:S05]  /*80c0*/  @!P0 BRA `(.L_x_172) ;  /* 0xfffffffc00f08947 */ /* 0x004fea000383ffff */
[----:B------:R-:W-:Y:S05]  /*80d0*/  BRA `(.L_x_173) ;  /* 0xffffffb400307947 */ /* 0x000fea000383ffff */
.L_x_66:
[----:B------:R-:W-:-:S07]  /*80e0*/  MOV R0, UR5 ;  /* 0x0000000500007c02 */ /* 0x000fce0008000f00 */
.L_x_174:
[----:B-1----:R1:W2:Y:S02]  /*80f0*/  SYNCS.PHASECHK.TRANS64.TRYWAIT P0, [R0+URZ], R3 ;  /* 0x00000003000075a7 */ /* 0x0022a400080011ff */
[----:B--2---:R-:W-:Y:S05]  /*8100*/  @!P0 NANOSLEEP.SYNCS 0x989680 ;  /* 0x009896800000895d */ /* 0x004fea0003900000 */
[----:B------:R-:W2:Y:S02]  /*8110*/  @!P0 SYNCS.PHASECHK.TRANS64 P0, [R0+URZ], R3 ;  /* 0x00000003000085a7 */ /* 0x000ea400080010ff */
[----:B--2---:R-:W-:Y:S05]  /*8120*/  @!P0 BRA `(.L_x_174) ;  /* 0xfffffffc00f08947 */ /* 0x004fea000383ffff */
[----:B------:R-:W-:Y:S05]  /*8130*/  BRA `(.L_x_175) ;  /* 0xffffffb4003c7947 */ /* 0x000fea000383ffff */
.L_x_67:
[----:B------:R-:W-:-:S07]  /*8140*/  MOV R0, UR5 ;  /* 0x0000000500007c02 */ /* 0x000fce0008000f00 */
.L_x_176:
[----:B-1----:R1:W2:Y:S02]  /*8150*/  SYNCS.PHASECHK.TRANS64.TRYWAIT P0, [R0+URZ], R3 ;  /* 0x00000003000075a7 */ /* 0x0022a400080011ff */
[----:B--2---:R-:W-:Y:S05]  /*8160*/  @!P0 NANOSLEEP.SYNCS 0x989680 ;  /* 0x009896800000895d */ /* 0x004fea0003900000 */
[----:B------:R-:W2:Y:S02]  /*8170*/  @!P0 SYNCS.PHASECHK.TRANS64 P0, [R0+URZ], R3 ;  /* 0x00000003000085a7 */ /* 0x000ea400080010ff */
[----:B--2---:R-:W-:Y:S05]  /*8180*/  @!P0 BRA `(.L_x_176) ;  /* 0xfffffffc00f08947 */ /* 0x004fea000383ffff */
[----:B------:R-:W-:Y:S05]  /*8190*/  BRA `(.L_x_177) ;  /* 0xffffffb400487947 */ /* 0x000fea000383ffff */
.L_x_68:
[----:B------:R-:W-:-:S07]  /*81a0*/  MOV R0, UR5 ;  /* 0x0000000500007c02 */ /* 0x000fce0008000f00 */
.L_x_178:
[----:B-1----:R1:W2:Y:S02]  /*81b0*/  SYNCS.PHASECHK.TRANS64.TRYWAIT P0, [R0+URZ], R3 ;  /* 0x00000003000075a7 */ /* 0x0022a400080011ff */
[----:B--2---:R-:W-:Y:S05]  /*81c0*/  @!P0 NANOSLEEP.SYNCS 0x989680 ;  /* 0x009896800000895d */ /* 0x004fea0003900000 */
[----:B------:R-:W2:Y:S02]  /*81d0*/  @!P0 SYNCS.PHASECHK.TRANS64 P0, [R0+URZ], R3 ;  /* 0x00000003000085a7 */ /* 0x000ea400080010ff */
[----:B--2---:R-:W-:Y:S05]  /*81e0*/  @!P0 BRA `(.L_x_178) ;  /* 0xfffffffc00f08947 */ /* 0x004fea000383ffff */
[----:B------:R-:W-:Y:S05]  /*81f0*/  BRA `(.L_x_179) ;  /* 0xffffffb400547947 */ /* 0x000fea000383ffff */
.L_x_69:
[----:B------:R-:W-:-:S07]  /*8200*/  MOV R0, UR5 ;  /* 0x0000000500007c02 */ /* 0x000fce0008000f00 */
.L_x_180:
[----:B-1----:R1:W2:Y:S02]  /*8210*/  SYNCS.PHASECHK.TRANS64.TRYWAIT P0, [R0+URZ], R3 ;  /* 0x00000003000075a7 */ /* 0x0022a400080011ff */
[----:B--2---:R-:W-:Y:S05]  /*8220*/  @!P0 NANOSLEEP.SYNCS 0x989680 ;  /* 0x009896800000895d */ /* 0x004fea0003900000 */
[----:B------:R-:W2:Y:S02]  /*8230*/  @!P0 SYNCS.PHASECHK.TRANS64 P0, [R0+URZ], R3 ;  /* 0x00000003000085a7 */ /* 0x000ea400080010ff */
[----:B--2---:R-:W-:Y:S05]  /*8240*/  @!P0 BRA `(.L_x_180) ;  /* 0xfffffffc00f08947 */ /* 0x004fea000383ffff */
[----:B------:R-:W-:Y:S05]  /*8250*/  BRA `(.L_x_181) ;  /* 0xffffffb400607947 */ /* 0x000fea000383ffff */
.L_x_72:
[----:B-1----:R1:W2:Y:S02]  /*8260*/  SYNCS.PHASECHK.TRANS64.TRYWAIT P0, [R2+URZ+0x230], R4 ;  /* 0x00023004020075a7 */ /* 0x0022a400080011ff */
[----:B--2---:R-:W-:Y:S05]  /*8270*/  @!P0 NANOSLEEP.SYNCS 0x989680 ;  /* 0x009896800000895d */ /* 0x004fea0003900000 */
[----:B------:R-:W2:Y:S02]  /*8280*/  @!P0 SYNCS.PHASECHK.TRANS64 P0, [R2+URZ+0x230], R4 ;  /* 0x00023004020085a7 */ /* 0x000ea400080010ff */
[----:B--2---:R-:W-:Y:S05]  /*8290*/  @!P0 BRA `(.L_x_72) ;  /* 0xfffffffc00f08947 */ /* 0x004fea000383ffff */
[----:B------:R-:W-:Y:S05]  /*82a0*/  BRA `(.L_x_182) ;  /* 0xffffffb400bc7947 */ /* 0x000fea000383ffff */
.L_x_73:
[----:B------:R-:W-:-:S07]  /*82b0*/  MOV R2, UR4 ;  /* 0x0000000400027c02 */ /* 0x000fce0008000f00 */
.L_x_183:
[----:B-1----:R1:W2:Y:S02]  /*82c0*/  SYNCS.PHASECHK.TRANS64.TRYWAIT P0, [R2+URZ+0x1e0], R5 ;  /* 0x0001e005020075a7 */ /* 0x0022a400080011ff */
[----:B--2---:R-:W-:Y:S05]  /*82d0*/  @!P0 NANOSLEEP.SYNCS 0x989680 ;  /* 0x009896800000895d */ /* 0x004fea0003900000 */
[----:B------:R-:W2:Y:S02]  /*82e0*/  @!P0 SYNCS.PHASECHK.TRANS64 P0, [R2+URZ+0x1e0], R5 ;  /* 0x0001e005020085a7 */ /* 0x000ea400080010ff */
[----:B--2---:R-:W-:Y:S05]  /*82f0*/  @!P0 BRA `(.L_x_183) ;  /* 0xfffffffc00f08947 */ /* 0x004fea000383ffff */
[----:B------:R-:W-:Y:S05]  /*8300*/  BRA `(.L_x_184) ;  /* 0xffffffb400cc7947 */ /* 0x000fea000383ffff */
.L_x_74:
[----:B-1----:R1:W2:Y:S02]  /*8310*/  SYNCS.PHASECHK.TRANS64.TRYWAIT P1, [R2+URZ+0x1d0], R4 ;  /* 0x0001d004020075a7 */ /* 0x0022a400080211ff */
[----:B--2---:R-:W-:Y:S05]  /*8320*/  @!P1 NANOSLEEP.SYNCS 0x989680 ;  /* 0x009896800000995d */ /* 0x004fea0003900000 */
[----:B------:R-:W2:Y:S02]  /*8330*/  @!P1 SYNCS.PHASECHK.TRANS64 P1, [R2+URZ+0x1d0], R4 ;  /* 0x0001d004020095a7 */ /* 0x000ea400080210ff */
[----:B--2---:R-:W-:Y:S05]  /*8340*/  @!P1 BRA `(.L_x_74) ;  /* 0xfffffffc00f09947 */ /* 0x004fea000383ffff */
[----:B------:R-:W-:Y:S05]  /*8350*/  BRA `(.L_x_185) ;  /* 0xffffffb400fc7947 */ /* 0x000fea000383ffff */
.L_x_77:
[----:B------:R-:W-:-:S07]  /*8360*/  MOV R0, UR4 ;  /* 0x0000000400007c02 */ /* 0x000fce0008000f00 */
.L_x_186:
[----:B-1----:R1:W2:Y:S02]  /*8370*/  SYNCS.PHASECHK.TRANS64.TRYWAIT P0, [R0+URZ+0x1e0], R2 ;  /* 0x0001e002000075a7 */ /* 0x0022a400080011ff */
[----:B--2---:R-:W-:Y:S05]  /*8380*/  @!P0 NANOSLEEP.SYNCS 0x989680 ;  /* 0x009896800000895d */ /* 0x004fea0003900000 */
[----:B------:R-:W2:Y:S02]  /*8390*/  @!P0 SYNCS.PHASECHK.TRANS64 P0, [R0+URZ+0x1e0], R2 ;  /* 0x0001e002000085a7 */ /* 0x000ea400080010ff */
[----:B--2---:R-:W-:Y:S05]  /*83a0*/  @!P0 BRA `(.L_x_186) ;  /* 0xfffffffc00f08947 */ /* 0x004fea000383ffff */
[----:B------:R-:W-:Y:S05]  /*83b0*/  BRA `(.L_x_76) ;  /* 0xffffffb800507947 */ /* 0x000fea000383ffff */
.L_x_84:
[----:B-1----:R1:W2:Y:S02]  /*83c0*/  SYNCS.PHASECHK.TRANS64.TRYWAIT P1, [R0+URZ+0x1d0], R2 ;  /* 0x0001d002000075a7 */ /* 0x0022a400080211ff */
[----:B--2---:R-:W-:Y:S05]  /*83d0*/  @!P1 NANOSLEEP.SYNCS 0x989680 ;  /* 0x009896800000995d */ /* 0x004fea0003900000 */
[----:B------:R-:W2:Y:S02]  /*83e0*/  @!P1 SYNCS.PHASECHK.TRANS64 P1, [R0+URZ+0x1d0], R2 ;  /* 0x0001d002000095a7 */ /* 0x000ea400080210ff */
[----:B--2---:R-:W-:Y:S05]  /*83f0*/  @!P1 BRA `(.L_x_84) ;  /* 0xfffffffc00f09947 */ /* 0x004fea000383ffff */
[----:B------:R-:W-:Y:S05]  /*8400*/  BRA `(.L_x_187) ;  /* 0xffffffbc00b47947 */ /* 0x000fea000383ffff */
.L_x_85:
[----:B------:R-:W-:-:S07]  /*8410*/  MOV R2, UR23 ;  /* 0x0000001700027c02 */ /* 0x000fce0008000f00 */
.L_x_188:
[----:B-1----:R1:W2:Y:S02]  /*8420*/  SYNCS.PHASECHK.TRANS64.TRYWAIT P0, [R2+URZ+0x210], R0 ;  /* 0x00021000020075a7 */ /* 0x0022a400080011ff */
[----:B--2---:R-:W-:Y:S05]  /*8430*/  @!P0 NANOSLEEP.SYNCS 0x989680 ;  /* 0x009896800000895d */ /* 0x004fea0003900000 */
[----:B------:R-:W2:Y:S02]  /*8440*/  @!P0 SYNCS.PHASECHK.TRANS64 P0, [R2+URZ+0x210], R0 ;  /* 0x00021000020085a7 */ /* 0x000ea400080010ff */
[----:B--2---:R-:W-:Y:S05]  /*8450*/  @!P0 BRA `(.L_x_188) ;  /* 0xfffffffc00f08947 */ /* 0x004fea000383ffff */
[----:B------:R-:W-:Y:S05]  /*8460*/  BRA `(.L_x_189) ;  /* 0xffffffc000047947 */ /* 0x000fea000383ffff */
.L_x_88:
[----:B------:R-:W-:Y:S07]  /*8470*/  MOV R0, UR5 ;  /* 0x0000000500007c02 */ /* 0x000fee0008000f00 */
.L_x_190:
[----:B-1----:R1:W2:Y:S02]  /*8480*/  SYNCS.PHASECHK.TRANS64.TRYWAIT P0, [R0+URZ], R2 ;  /* 0x00000002000075a7 */ /* 0x0022a400080011ff */
[----:B--2---:R-:W-:Y:S05]  /*8490*/  @!P0 NANOSLEEP.SYNCS 0x989680 ;  /* 0x009896800000895d */ /* 0x004fea0003900000 */
[----:B------:R-:W2:Y:S02]  /*84a0*/  @!P0 SYNCS.PHASECHK.TRANS64 P0, [R0+URZ], R2 ;  /* 0x00000002000085a7 */ /* 0x000ea400080010ff */
[----:B--2---:R-:W-:Y:S05]  /*84b0*/  @!P0 BRA `(.L_x_190) ;  /* 0xfffffffc00f08947 */ /* 0x004fea000383ffff */
[----:B------:R-:W-:Y:S05]  /*84c0*/  BRA `(.L_x_87) ;  /* 0xffffffc000207947 */ /* 0x000fea000383ffff */
.L_x_91:
[----:B------:R-:W-:-:S07]  /*84d0*/  MOV R0, UR4 ;  /* 0x0000000400007c02 */ /* 0x000fce0008000f00 */
.L_x_191:
[----:B--2---:R2:W4:Y:S02]  /*84e0*/  SYNCS.PHASECHK.TRANS64.TRYWAIT P0, [R0+URZ], R2 ;  /* 0x00000002000075a7 */ /* 0x00452400080011ff */
[----:B----4-:R-:W-:Y:S05]  /*84f0*/  @!P0 NANOSLEEP.SYNCS 0x989680 ;  /* 0x009896800000895d */ /* 0x010fea0003900000 */
[----:B------:R-:W4:Y:S02]  /*8500*/  @!P0 SYNCS.PHASECHK.TRANS64 P0, [R0+URZ], R2 ;  /* 0x00000002000085a7 */ /* 0x000f2400080010ff */
[----:B----4-:R-:W-:Y:S05]  /*8510*/  @!P0 BRA `(.L_x_191) ;  /* 0xfffffffc00f08947 */ /* 0x010fea000383ffff */
[----:B------:R-:W-:Y:S05]  /*8520*/  BRA `(.L_x_192) ;  /* 0xffffffc000d47947 */ /* 0x000fea000383ffff */
.L_x_92:
[----:B------:R-:W-:-:S07]  /*8530*/  MOV R0, UR5 ;  /* 0x0000000500007c02 */ /* 0x000fce0008000f00 */
.L_x_193:
[----:B-1----:R1:W2:Y:S02]  /*8540*/  SYNCS.PHASECHK.TRANS64.TRYWAIT P0, [R0+URZ], R3 ;  /* 0x00000003000075a7 */ /* 0x0022a400080011ff */
[----:B--2---:R-:W-:Y:S05]  /*8550*/  @!P0 NANOSLEEP.SYNCS 0x989680 ;  /* 0x009896800000895d */ /* 0x004fea0003900000 */
[----:B------:R-:W2:Y:S02]  /*8560*/  @!P0 SYNCS.PHASECHK.TRANS64 P0, [R0+URZ], R3 ;  /* 0x00000003000085a7 */ /* 0x000ea400080010ff */
[----:B--2---:R-:W-:Y:S05]  /*8570*/  @!P0 BRA `(.L_x_193) ;  /* 0xfffffffc00f08947 */ /* 0x004fea000383ffff */
[----:B------:R-:W-:Y:S05]  /*8580*/  BRA `(.L_x_194) ;  /* 0xffffffc000e07947 */ /* 0x000fea000383ffff */
.L_x_93:
[----:B------:R-:W-:-:S07]  /*8590*/  MOV R0, UR5 ;  /* 0x0000000500007c02 */ /* 0x000fce0008000f00 */
.L_x_195:
[----:B-1----:R1:W2:Y:S02]  /*85a0*/  SYNCS.PHASECHK.TRANS64.TRYWAIT P0, [R0+URZ], R3 ;  /* 0x00000003000075a7 */ /* 0x0022a400080011ff */
[----:B--2---:R-:W-:Y:S05]  /*85b0*/  @!P0 NANOSLEEP.SYNCS 0x989680 ;  /* 0x009896800000895d */ /* 0x004fea0003900000 */
[----:B------:R-:W2:Y:S02]  /*85c0*/  @!P0 SYNCS.PHASECHK.TRANS64 P0, [R0+URZ], R3 ;  /* 0x00000003000085a7 */ /* 0x000ea400080010ff */
[----:B--2---:R-:W-:Y:S05]  /*85d0*/  @!P0 BRA `(.L_x_195) ;  /* 0xfffffffc00f08947 */ /* 0x004fea000383ffff */
[----:B------:R-:W-:Y:S05]  /*85e0*/  BRA `(.L_x_196) ;  /* 0xffffffc000ec7947 */ /* 0x000fea000383ffff */
.L_x_94:
[----:B-1----:R-:W-:-:S07]  /*85f0*/  MOV R0, UR4 ;  /* 0x0000000400007c02 */ /* 0x002fce0008000f00 */
.L_x_197:
[----:B-1----:R1:W2:Y:S02]  /*8600*/  SYNCS.PHASECHK.TRANS64.TRYWAIT P0, [R0+URZ], R2 ;  /* 0x00000002000075a7 */ /* 0x0022a400080011ff */
[----:B--2---:R-:W-:Y:S05]  /*8610*/  @!P0 NANOSLEEP.SYNCS 0x989680 ;  /* 0x009896800000895d */ /* 0x004fea0003900000 */
[----:B------:R-:W2:Y:S02]  /*8620*/  @!P0 SYNCS.PHASECHK.TRANS64 P0, [R0+URZ], R2 ;  /* 0x00000002000085a7 */ /* 0x000ea400080010ff */
[----:B--2---:R-:W-:Y:S05]  /*8630*/  @!P0 BRA `(.L_x_197) ;  /* 0xfffffffc00f08947 */ /* 0x004fea000383ffff */
[----:B------:R-:W-:Y:S05]  /*8640*/  BRA `(.L_x_198) ;  /* 0xffffffc000f87947 */ /* 0x000fea000383ffff */
.L_x_99:
[----:B--2---:R2:W3:Y:S02]  /*8650*/  SYNCS.PHASECHK.TRANS64.TRYWAIT P0, [R7+URZ+0x1d0], R0 ;  /* 0x0001d000070075a7 */ /* 0x0044e400080011ff */
[----:B---3--:R-:W-:Y:S05]  /*8660*/  @!P0 NANOSLEEP.SYNCS 0x989680 ;  /* 0x009896800000895d */ /* 0x008fea0003900000 */
[----:B------:R-:W3:Y:S02]  /*8670*/  @!P0 SYNCS.PHASECHK.TRANS64 P0, [R7+URZ+0x1d0], R0 ;  /* 0x0001d000070085a7 */ /* 0x000ee400080010ff */
[----:B---3--:R-:W-:Y:S05]  /*8680*/  @!P0 BRA `(.L_x_99) ;  /* 0xfffffffc00f08947 */ /* 0x008fea000383ffff */
[----:B------:R-:W-:Y:S05]  /*8690*/  BRA `(.L_x_199) ;  /* 0xffffffc8000c7947 */ /* 0x000fea000383ffff */
.L_x_102:
[----:B-1----:R-:W-:Y:S07]  /*86a0*/  MOV R0, UR17 ;  /* 0x0000001100007c02 */ /* 0x002fee0008000f00 */
.L_x_200:
[----:B-1----:R1:W2:Y:S02]  /*86b0*/  SYNCS.PHASECHK.TRANS64.TRYWAIT P2, [R0+URZ+0x1c8], R7 ;  /* 0x0001c807000075a7 */ /* 0x0022a400080411ff */
[----:B--2---:R-:W-:Y:S05]  /*86c0*/  @!P2 NANOSLEEP.SYNCS 0x989680 ;  /* 0x009896800000a95d */ /* 0x004fea0003900000 */
[----:B------:R-:W2:Y:S02]  /*86d0*/  @!P2 SYNCS.PHASECHK.TRANS64 P2, [R0+URZ+0x1c8], R7 ;  /* 0x0001c8070000a5a7 */ /* 0x000ea400080410ff */
[----:B--2---:R-:W-:Y:S05]  /*86e0*/  @!P2 BRA `(.L_x_200) ;  /* 0xfffffffc00f0a947 */ /* 0x004fea000383ffff */
[----:B------:R-:W-:Y:S05]  /*86f0*/  BRA `(.L_x_101) ;  /* 0xffffffcc006c7947 */ /* 0x000fea000383ffff */
.L_x_105:
[----:B-1----:R-:W-:Y:S07]  /*8700*/  MOV R0, UR17 ;  /* 0x0000001100007c02 */ /* 0x002fee0008000f00 */
.L_x_201:
[----:B-1----:R1:W2:Y:S02]  /*8710*/  SYNCS.PHASECHK.TRANS64.TRYWAIT P0, [R0+URZ+0x1b8], R6 ;  /* 0x0001b806000075a7 */ /* 0x0022a400080011ff */
[----:B--2---:R-:W-:Y:S05]  /*8720*/  @!P0 NANOSLEEP.SYNCS 0x989680 ;  /* 0x009896800000895d */ /* 0x004fea0003900000 */
[----:B------:R-:W2:Y:S02]  /*8730*/  @!P0 SYNCS.PHASECHK.TRANS64 P0, [R0+URZ+0x1b8], R6 ;  /* 0x0001b806000085a7 */ /* 0x000ea400080010ff */
[----:B--2---:R-:W-:Y:S05]  /*8740*/  @!P0 BRA `(.L_x_201) ;  /* 0xfffffffc00f08947 */ /* 0x004fea000383ffff */
[----:B------:R-:W-:Y:S05]  /*8750*/  BRA `(.L_x_202) ;  /* 0xffffffcc00bc7947 */ /* 0x000fea000383ffff */
.L_x_108:
[----:B---3--:R3:W1:Y:S02]  /*8760*/  SYNCS.PHASECHK.TRANS64.TRYWAIT P0, [R3+URZ+0x1d0], R0 ;  /* 0x0001d000030075a7 */ /* 0x00866400080011ff */
[----:B-1----:R-:W-:Y:S05]  /*8770*/  @!P0 NANOSLEEP.SYNCS 0x989680 ;  /* 0x009896800000895d */ /* 0x002fea0003900000 */
[----:B------:R-:W1:Y:S02]  /*8780*/  @!P0 SYNCS.PHASECHK.TRANS64 P0, [R3+URZ+0x1d0], R0 ;  /* 0x0001d000030085a7 */ /* 0x000e6400080010ff */
[----:B-1----:R-:W-:Y:S05]  /*8790*/  @!P0 BRA `(.L_x_108) ;  /* 0xfffffffc00f08947 */ /* 0x002fea000383ffff */
[----:B------:R-:W-:Y:S05]  /*87a0*/  BRA `(.L_x_203) ;  /* 0xffffffd400047947 */ /* 0x000fea000383ffff */
.L_x_119:
[----:B-1----:R-:W-:Y:S04]  /*87b0*/  MOV R0, UR44 ;  /* 0x0000002c00007c02 */ /* 0x002fe80008000f00 */
[----:B------:R1:W2:Y:S03]  /*87c0*/  SYNCS.PHASECHK.TRANS64.TRYWAIT P1, [R0+URZ+0x1b0], R4 ;  /* 0x0001b004000075a7 */ /* 0x0002a600080211ff */
[----:B--2---:R-:W-:Y:S05]  /*87d0*/  @!P1 NANOSLEEP.SYNCS 0x989680 ;  /* 0x009896800000995d */ /* 0x004fea0003900000 */
[----:B------:R-:W2:Y:S02]  /*87e0*/  @!P1 SYNCS.PHASECHK.TRANS64 P1, [R0+URZ+0x1b0], R4 ;  /* 0x0001b004000095a7 */ /* 0x000ea400080210ff */
[----:B--2---:R-:W-:Y:S05]  /*87f0*/  @!P1 BRA `(.L_x_119) ;  /* 0xfffffffc00ec9947 */ /* 0x004fea000383ffff */
[----:B------:R-:W-:Y:S05]  /*8800*/  BRA `(.L_x_118) ;  /* 0xffffffe000547947 */ /* 0x000fea000383ffff */
.L_x_121:
[----:B------:R1:W1:Y:S02]  /*8810*/  SYNCS.PHASECHK.TRANS64.TRYWAIT P1, [R16+URZ+0x1f0], R3 ;  /* 0x0001f003100075a7 */ /* 0x00026400080211ff */
[----:B-1----:R-:W-:Y:S05]  /*8820*/  @!P1 NANOSLEEP.SYNCS 0x989680 ;  /* 0x009896800000995d */ /* 0x002fea0003900000 */
[----:B------:R-:W1:Y:S02]  /*8830*/  @!P1 SYNCS.PHASECHK.TRANS64 P1, [R16+URZ+0x1f0], R3 ;  /* 0x0001f003100095a7 */ /* 0x000e6400080210ff */
[----:B-1----:R-:W-:Y:S05]  /*8840*/  @!P1 BRA `(.L_x_121) ;  /* 0xfffffffc00f09947 */ /* 0x002fea000383ffff */
[----:B------:R-:W-:Y:S05]  /*8850*/  BRA `(.L_x_120) ;  /* 0xffffffe000907947 */ /* 0x000fea000383ffff */
        .weak           $__internal_0_$__cuda_sm10x_tcgen05_guardrail_trap_col_being_dealloced_not_returned_by_alloc
        .type           $__internal_0_$__cuda_sm10x_tcgen05_guardrail_trap_col_being_dealloced_not_returned_by_alloc,@function
        .size           $__internal_0_$__cuda_sm10x_tcgen05_guardrail_trap_col_being_dealloced_not_returned_by_alloc,($__internal_1_$__cuda_sm10x_tcgen05_guardrail_trap_phase_invalid_during_alloc - $__internal_0_$__cuda_sm10x_tcgen05_guardrail_trap_col_being_dealloced_not_returned_by_alloc)
$__internal_0_$__cuda_sm10x_tcgen05_guardrail_trap_col_being_dealloced_not_returned_by_alloc:
[----:B------:R-:W-:Y:S05]  /*8860*/  BPT.TRAP 0x1 ;  /* 0x000000040000795c */ /* 0x000fea0000300000 */
[----:B------:R-:W-:-:S04]  /*8870*/  HFMA2 R3, -RZ, RZ, 0, 0 ;  /* 0x00000000ff037431 */ /* 0x000fc800000001ff */
[----:B------:R-:W-:Y:S05]  /*8880*/  RET.REL.NODEC R2 `(_ZN7cutlass13device_kernelINS_4gemm6kernel13GemmUniversalIN4cute5tupleIJiiiiEEENS1_10collective13CollectiveMmaINS1_35MainloopSm100TmaUmmaWarpSpecializedILi27ELi2ELi4ENS5_IJNS4_1CILi1EEENSA_ILi2EEESB_EEEEENS5_IJNSA_ILi64EEESF_SF_EEEaNS5_IJlSB_lEEEaSH_NS4_8TiledMMAINS4_8MMA_AtomIJNS4_15SM100_MMA_S8_SSIaaiLi64ELi64ELNS4_4UMMA5MajorE0ELSM_0ELNSL_8SaturateE0EEEEEENS4_6LayoutINS5_IJSB_SB_SB_EEENS5_IJNSA_ILi0EEESS_SS_EEEEENS5_IJNS4_10UnderscoreESV_SV_EEEEENS4_23SM90_TMA_LOAD_MULTICASTENS4_14ComposedLayoutINS4_7SwizzleILi2ELi4ELi3EEENS4_18smem_ptr_flag_bitsILi8EEENSQ_INS5_IJNSA_ILi8EEESF_EEENS5_IJSF_SB_EEEEEEEvNS4_8identityENS4_13SM90_TMA_LOADES18_vS19_EENS_8epilogue10collective18CollectiveEpilogueINS1C_23Sm100TmaWarpSpecializedILi1ELi1ELi32ELb0ELb0EEEJSG_NS5_IJNSQ_ISF_SB_EES1H_EEEaSH_aSH_NS1C_6fusion15FusionCallbacksIS1G_NS1J_17LinearCombinationIaiaiLNS_15FloatRoundStyleE2EEESG_S1I_JEEENS4_5SM1004TMEM4LOAD26SM100_TMEM_LOAD_16dp32b32xES1A_S18_NS4_39AutoVectorizingCopyWithAssumedAlignmentILi128EEENS4_14SM90_TMA_STOREES18_S1U_S1U_EEEvvEEEEvNT_6ParamsE) ;  /* 0xffffff7402dc7950 */ /* 0x000fea0003c3ffff */
        .weak           $__internal_1_$__cuda_sm10x_tcgen05_guardrail_trap_phase_invalid_during_alloc
        .type           $__internal_1_$__cuda_sm10x_tcgen05_guardrail_trap_phase_invalid_during_alloc,@function
        .size           $__internal_1_$__cuda_sm10x_tcgen05_guardrail_trap_phase_invalid_during_alloc,($__internal_2_$__cuda_sm10x_tcgen05_guardrail_trap_unallocated_columns_being_dealloced - $__internal_1_$__cuda_sm10x_tcgen05_guardrail_trap_phase_invalid_during_alloc)
$__internal_1_$__cuda_sm10x_tcgen05_guardrail_trap_phase_invalid_during_alloc:
[----:B------:R-:W-:Y:S05]  /*8890*/  BPT.TRAP 0x1 ;  /* 0x000000040000795c */ /* 0x000fea0000300000 */
[----:B------:R-:W-:-:S04]  /*88a0*/  MOV R5, 0x0 ;  /* 0x0000000000057802 */ /* 0x000fc80000000f00 */
[----:B------:R-:W-:Y:S05]  /*88b0*/  RET.REL.NODEC R4 `(_ZN7cutlass13device_kernelINS_4gemm6kernel13GemmUniversalIN4cute5tupleIJiiiiEEENS1_10collective13CollectiveMmaINS1_35MainloopSm100TmaUmmaWarpSpecializedILi27ELi2ELi4ENS5_IJNS4_1CILi1EEENSA_ILi2EEESB_EEEEENS5_IJNSA_ILi64EEESF_SF_EEEaNS5_IJlSB_lEEEaSH_NS4_8TiledMMAINS4_8MMA_AtomIJNS4_15SM100_MMA_S8_SSIaaiLi64ELi64ELNS4_4UMMA5MajorE0ELSM_0ELNSL_8SaturateE0EEEEEENS4_6LayoutINS5_IJSB_SB_SB_EEENS5_IJNSA_ILi0EEESS_SS_EEEEENS5_IJNS4_10UnderscoreESV_SV_EEEEENS4_23SM90_TMA_LOAD_MULTICASTENS4_14ComposedLayoutINS4_7SwizzleILi2ELi4ELi3EEENS4_18smem_ptr_flag_bitsILi8EEENSQ_INS5_IJNSA_ILi8EEESF_EEENS5_IJSF_SB_EEEEEEEvNS4_8identityENS4_13SM90_TMA_LOADES18_vS19_EENS_8epilogue10collective18CollectiveEpilogueINS1C_23Sm100TmaWarpSpecializedILi1ELi1ELi32ELb0ELb0EEEJSG_NS5_IJNSQ_ISF_SB_EES1H_EEEaSH_aSH_NS1C_6fusion15FusionCallbacksIS1G_NS1J_17LinearCombinationIaiaiLNS_15FloatRoundStyleE2EEESG_S1I_JEEENS4_5SM1004TMEM4LOAD26SM100_TMEM_LOAD_16dp32b32xES1A_S18_NS4_39AutoVectorizingCopyWithAssumedAlignmentILi128EEENS4_14SM90_TMA_STOREES18_S1U_S1U_EEEvvEEEEvNT_6ParamsE) ;  /* 0xffffff7404d07950 */ /* 0x000fea0003c3ffff */
        .weak           $__internal_2_$__cuda_sm10x_tcgen05_guardrail_trap_unallocated_columns_being_dealloced
        .type           $__internal_2_$__cuda_sm10x_tcgen05_guardrail_trap_unallocated_columns_being_dealloced,@function
        .size           $__internal_2_$__cuda_sm10x_tcgen05_guardrail_trap_unallocated_columns_being_dealloced,(.L_x_205 - $__internal_2_$__cuda_sm10x_tcgen05_guardrail_trap_unallocated_columns_being_dealloced)
$__internal_2_$__cuda_sm10x_tcgen05_guardrail_trap_unallocated_columns_being_dealloced:
[----:B------:R-:W-:Y:S05]  /*88c0*/  BPT.TRAP 0x1 ;  /* 0x000000040000795c */ /* 0x000fea0000300000 */
[----:B------:R-:W-:-:S04]  /*88d0*/  HFMA2 R3, -RZ, RZ, 0, 0 ;  /* 0x00000000ff037431 */ /* 0x000fc800000001ff */
[----:B------:R-:W-:Y:S05]  /*88e0*/  RET.REL.NODEC R2 `(_ZN7cutlass13device_kernelINS_4gemm6kernel13GemmUniversalIN4cute5tupleIJiiiiEEENS1_10collective13CollectiveMmaINS1_35MainloopSm100TmaUmmaWarpSpecializedILi27ELi2ELi4ENS5_IJNS4_1CILi1EEENSA_ILi2EEESB_EEEEENS5_IJNSA_ILi64EEESF_SF_EEEaNS5_IJlSB_lEEEaSH_NS4_8TiledMMAINS4_8MMA_AtomIJNS4_15SM100_MMA_S8_SSIaaiLi64ELi64ELNS4_4UMMA5MajorE0ELSM_0ELNSL_8SaturateE0EEEEEENS4_6LayoutINS5_IJSB_SB_SB_EEENS5_IJNSA_ILi0EEESS_SS_EEEEENS5_IJNS4_10UnderscoreESV_SV_EEEEENS4_23SM90_TMA_LOAD_MULTICASTENS4_14ComposedLayoutINS4_7SwizzleILi2ELi4ELi3EEENS4_18smem_ptr_flag_bitsILi8EEENSQ_INS5_IJNSA_ILi8EEESF_EEENS5_IJSF_SB_EEEEEEEvNS4_8identityENS4_13SM90_TMA_LOADES18_vS19_EENS_8epilogue10collective18CollectiveEpilogueINS1C_23Sm100TmaWarpSpecializedILi1ELi1ELi32ELb0ELb0EEEJSG_NS5_IJNSQ_ISF_SB_EES1H_EEEaSH_aSH_NS1C_6fusion15FusionCallbacksIS1G_NS1J_17LinearCombinationIaiaiLNS_15FloatRoundStyleE2EEESG_S1I_JEEENS4_5SM1004TMEM4LOAD26SM100_TMEM_LOAD_16dp32b32xES1A_S18_NS4_39AutoVectorizingCopyWithAssumedAlignmentILi128EEENS4_14SM90_TMA_STOREES18_S1U_S1U_EEEvvEEEEvNT_6ParamsE) ;  /* 0xffffff7402c47950 */ /* 0x000fea0003c3ffff */
.L_x_204:
[----:B------:R-:W-:-:S00]  /*88f0*/  BRA `(.L_x_204) ;  /* 0xfffffffc00fc7947 */ /* 0x000fc0000383ffff */
[----:B------:R-:W-:-:S00]  /*8900*/  NOP ;  /* 0x0000000000007918 */ /* 0x000fc00000000000 */
[----:B------:R-:W-:-:S00]  /*8910*/  NOP ;  /* 0x0000000000007918 */ /* 0x000fc00000000000 */
[----:B------:R-:W-:-:S00]  /*8920*/  NOP ;  /* 0x0000000000007918 */ /* 0x000fc00000000000 */
[----:B------:R-:W-:-:S00]  /*8930*/  NOP ;  /* 0x0000000000007918 */ /* 0x000fc00000000000 */
[----:B------:R-:W-:-:S00]  /*8940*/  NOP ;  /* 0x0000000000007918 */ /* 0x000fc00000000000 */
[----:B------:R-:W-:-:S00]  /*8950*/  NOP ;  /* 0x0000000000007918 */ /* 0x000fc00000000000 */
[----:B------:R-:W-:-:S00]  /*8960*/  NOP ;  /* 0x0000000000007918 */ /* 0x000fc00000000000 */
[----:B------:R-:W-:-:S00]  /*8970*/  NOP ;  /* 0x0000000000007918 */ /* 0x000fc00000000000 */
.L_x_205:


//--------------------- .nv.global.init           --------------------------
	.section	.nv.global.init,"aw",@progbits
.nv.global.init:
	.type		$str$27,@object
	.size		$str$27,($str$28 - $str$27)
$str$27:
        /*0000*/ 	.byte	0x28, 0x61, 0x64, 0x64, 0x72, 0x65, 0x73, 0x73, 0x20, 0x26, 0x20, 0x6d, 0x61, 0x73, 0x6b, 0x29
        /*0010*/ 	.byte	0x20, 0x3d, 0x3d, 0x20, 0x30, 0x00
	.type		$str$28,@object
	.size		$str$28,($str$26 - $str$28)
$str$28:
        /*0016*/ 	.byte	0x2f, 0x74, 0x6d, 0x70, 0x2f, 0x63, 0x75, 0x74, 0x6c, 0x61, 0x73, 0x73, 0x5f, 0x73, 0x77, 0x65
        /*0026*/ 	.byte	0x65, 0x70, 0x5f, 0x73, 0x72, 0x63, 0x2f, 0x69, 0x6e, 0x63, 0x6c, 0x75, 0x64, 0x65, 0x2f, 0x63
        /*0036*/ 	.byte	0x75, 0x74, 0x65, 0x2f, 0x70, 0x6f, 0x69, 0x6e, 0x74, 0x65, 0x72, 0x5f, 0x66, 0x6c, 0x61, 0x67
        /*0046*/ 	.byte	0x67, 0x65, 0x64, 0x2e, 0x68, 0x70, 0x70, 0x00
	.type		$str$26,@object
	.size		$str$26,($str$25 - $str$26)
$str$26:
        /*004e*/ 	.byte	0x2f, 0x74, 0x6d, 0x70, 0x2f, 0x63, 0x75, 0x74, 0x6c, 0x61, 0x73, 0x73, 0x5f, 0x73, 0x77, 0x65
        /*005e*/ 	.byte	0x65, 0x70, 0x5f, 0x73, 0x72, 0x63, 0x2f, 0x69, 0x6e, 0x63, 0x6c, 0x75, 0x64, 0x65, 0x2f, 0x63
        /*006e*/ 	.byte	0x75, 0x74, 0x65, 0x2f, 0x61, 0x74, 0x6f, 0x6d, 0x2f, 0x63, 0x6f, 0x70, 0x79, 0x5f, 0x74, 0x72
        /*007e*/ 	.byte	0x61, 0x69, 0x74, 0x73, 0x5f, 0x73, 0x6d, 0x31, 0x30, 0x30, 0x2e, 0x68, 0x70, 0x70, 0x00
	.type		$str$25,@object
	.size		$str$25,(__unnamed_1 - $str$25)
$str$25:
        /*008d*/ 	.byte	0x28, 0x28, 0x75, 0x69, 0x6e, 0x74, 0x33, 0x32, 0x5f, 0x74, 0x28, 0x74, 0x68, 0x72, 0x65, 0x61
        /*009d*/ 	.byte	0x64, 0x49, 0x64, 0x78, 0x2e, 0x78, 0x29, 0x20, 0x2f, 0x20, 0x33, 0x32, 0x29, 0x20, 0x25, 0x20
        /*00ad*/ 	.byte	0x34, 0x29, 0x20, 0x3d, 0x3d, 0x20, 0x28, 0x28, 0x28, 0x74, 0x6d, 0x65, 0x6d, 0x5f, 0x61, 0x64
        /*00bd*/ 	.byte	0x64, 0x72, 0x20, 0x3e, 0x3e, 0x20, 0x31, 0x36, 0x29, 0x20, 0x2f, 0x20, 0x33, 0x32, 0x29, 0x20
        /*00cd*/ 	.byte	0x25, 0x20, 0x34, 0x29, 0x00
	.type		__unnamed_1,@object
	.size		__unnamed_1,(__unnamed_2 - __unnamed_1)
__unnamed_1:
        /*00d2*/ 	.byte	0x61, 0x75, 0x74, 0x6f, 0x20, 0x63, 0x75, 0x74, 0x65, 0x3a, 0x3a, 0x61, 0x73, 0x5f, 0x70, 0x6f
        /* <DEDUP_REMOVED lines=24> */
        /*0262*/ 	.byte	0x00
	.type		__unnamed_2,@object
	.size		__unnamed_2,(.L_2 - __unnamed_2)
__unnamed_2:
        /* <DEDUP_REMOVED lines=41> */
.L_2:


//--------------------- .nv.shared._ZN7cutlass13device_kernelINS_4gemm6kernel13GemmUniversalIN4cute5tupleIJiiiiEEENS1_10collective13CollectiveMmaINS1_35MainloopSm100TmaUmmaWarpSpecializedILi27ELi2ELi4ENS5_IJNS4_1CILi1EEENSA_ILi2EEESB_EEEEENS5_IJNSA_ILi64EEESF_SF_EEEaNS5_IJlSB_lEEEaSH_NS4_8TiledMMAINS4_8MMA_AtomIJNS4_15SM100_MMA_S8_SSIaaiLi64ELi64ELNS4_4UMMA5MajorE0ELSM_0ELNSL_8SaturateE0EEEEEENS4_6LayoutINS5_IJSB_SB_SB_EEENS5_IJNSA_ILi0EEESS_SS_EEEEENS5_IJNS4_10UnderscoreESV_SV_EEEEENS4_23SM90_TMA_LOAD_MULTICASTENS4_14ComposedLayoutINS4_7SwizzleILi2ELi4ELi3EEENS4_18smem_ptr_flag_bitsILi8EEENSQ_INS5_IJNSA_ILi8EEESF_EEENS5_IJSF_SB_EEEEEEEvNS4_8identityENS4_13SM90_TMA_LOADES18_vS19_EENS_8epilogue10collective18CollectiveEpilogueINS1C_23Sm100TmaWarpSpecializedILi1ELi1ELi32ELb0ELb0EEEJSG_NS5_IJNSQ_ISF_SB_EES1H_EEEaSH_aSH_NS1C_6fusion15FusionCallbacksIS1G_NS1J_17LinearCombinationIaiaiLNS_15FloatRoundStyleE2EEESG_S1I_JEEENS4_5SM1004TMEM4LOAD26SM100_TMEM_LOAD_16dp32b32xES1A_S18_NS4_39AutoVectorizingCopyWithAssumedAlignmentILi128EEENS4_14SM90_TMA_STOREES18_S1U_S1U_EEEvvEEEEvNT_6ParamsE --------------------------
	.section	.nv.shared._ZN7cutlass13device_kernelINS_4gemm6kernel13GemmUniversalIN4cute5tupleIJiiiiEEENS1_10collective13CollectiveMmaINS1_35MainloopSm100TmaUmmaWarpSpecializedILi27ELi2ELi4ENS5_IJNS4_1CILi1EEENSA_ILi2EEESB_EEEEENS5_IJNSA_ILi64EEESF_SF_EEEaNS5_IJlSB_lEEEaSH_NS4_8TiledMMAINS4_8MMA_AtomIJNS4_15SM100_MMA_S8_SSIaaiLi64ELi64ELNS4_4UMMA5MajorE0ELSM_0ELNSL_8SaturateE0EEEEEENS4_6LayoutINS5_IJSB_SB_SB_EEENS5_IJNSA_ILi0EEESS_SS_EEEEENS5_IJNS4_10UnderscoreESV_SV_EEEEENS4_23SM90_TMA_LOAD_MULTICASTENS4_14ComposedLayoutINS4_7SwizzleILi2ELi4ELi3EEENS4_18smem_ptr_flag_bitsILi8EEENSQ_INS5_IJNSA_ILi8EEESF_EEENS5_IJSF_SB_EEEEEEEvNS4_8identityENS4_13SM90_TMA_LOADES18_vS19_EENS_8epilogue10collective18CollectiveEpilogueINS1C_23Sm100TmaWarpSpecializedILi1ELi1ELi32ELb0ELb0EEEJSG_NS5_IJNSQ_ISF_SB_EES1H_EEEaSH_aSH_NS1C_6fusion15FusionCallbacksIS1G_NS1J_17LinearCombinationIaiaiLNS_15FloatRoundStyleE2EEESG_S1I_JEEENS4_5SM1004TMEM4LOAD26SM100_TMEM_LOAD_16dp32b32xES1A_S18_NS4_39AutoVectorizingCopyWithAssumedAlignmentILi128EEENS4_14SM90_TMA_STOREES18_S1U_S1U_EEEvvEEEEvNT_6ParamsE,"aw",@nobits
	.sectionflags	@""
	.align	16
	.zero		1024


//--------------------- .nv.shared.reserved.0     --------------------------
	.section	.nv.shared.reserved.0,"aw",@nobits
	.weak		__nv_reservedSMEM_offset_0_alias
	.size		__nv_reservedSMEM_offset_0_alias, 0, 64
	.other		__nv_reservedSMEM_offset_0_alias,@"STO_CUDA_RESERVED_SHARED STV_DEFAULT"
__nv_reservedSMEM_offset_0_alias:
	.zero		0
.nv.shared.reserved.0:
	.zero		64
	.weak		__nv_reservedSMEM_tcgen05_partition
	.type		__nv_reservedSMEM_tcgen05_partition,@object
	.size		__nv_reservedSMEM_tcgen05_partition,(.L_0 - __nv_reservedSMEM_tcgen05_partition)
__nv_reservedSMEM_tcgen05_partition:
	.zero		32
.L_0:


//--------------------- .nv.global                --------------------------
	.section	.nv.global,"aw",@nobits
.nv.global:
	.type		_ZN39_INTERNAL_2f44d1a1_4_k_cu_abfa8a45_92014cute1_E,@object
	.size		_ZN39_INTERNAL_2f44d1a1_4_k_cu_abfa8a45_92014cute1_E,(_ZN39_INTERNAL_2f44d1a1_4_k_cu_abfa8a45_92014cuda3std3__45__cpo6cbeginE - _ZN39_INTERNAL_2f44d1a1_4_k_cu_abfa8a45_92014cute1_E)
_ZN39_INTERNAL_2f44d1a1_4_k_cu_abfa8a45_92014cute1_E:
	.zero		1
	.type		_ZN39_INTERNAL_2f44d1a1_4_k_cu_abfa8a45_92014cuda3std3__45__cpo6cbeginE,@object
	.size		_ZN39_INTERNAL_2f44d1a1_4_k_cu_abfa8a45_92014cuda3std3__45__cpo6cbeginE,(_ZN39_INTERNAL_2f44d1a1_4_k_cu_abfa8a45_92014cuda3std3__48in_placeE - _ZN39_INTERNAL_2f44d1a1_4_k_cu_abfa8a45_92014cuda3std3__45__cpo6cbeginE)
_ZN39_INTERNAL_2f44d1a1_4_k_cu_abfa8a45_92014cuda3std3__45__cpo6cbeginE:
	.zero		1
	.type		_ZN39_INTERNAL_2f44d1a1_4_k_cu_abfa8a45_92014cuda3std3__48in_placeE,@object
	.size		_ZN39_INTERNAL_2f44d1a1_4_k_cu_abfa8a45_92014cuda3std3__48in_placeE,(_ZN39_INTERNAL_2f44d1a1_4_k_cu_abfa8a45_92014cuda3std6ranges3__45__cpo9iter_moveE - _ZN39_INTERNAL_2f44d1a1_4_k_cu_abfa8a45_92014cuda3std3__48in_placeE)
_ZN39_INTERNAL_2f44d1a1_4_k_cu_abfa8a45_92014cuda3std3__48in_placeE:
	.zero		1
	.type		_ZN39_INTERNAL_2f44d1a1_4_k_cu_abfa8a45_92014cuda3std6ranges3__45__cpo9iter_moveE,@object
	.size		_ZN39_INTERNAL_2f44d1a1_4_k_cu_abfa8a45_92014cuda3std6ranges3__45__cpo9iter_moveE,(_ZN39_INTERNAL_2f44d1a1_4_k_cu_abfa8a45_92014cuda3std3__45__cpo5beginE - _ZN39_INTERNAL_2f44d1a1_4_k_cu_abfa8a45_92014cuda3std6ranges3__45__cpo9iter_moveE)
_ZN39_INTERNAL_2f44d1a1_4_k_cu_abfa8a45_92014cuda3std6ranges3__45__cpo9iter_moveE:
	.zero		1
	.type		_ZN39_INTERNAL_2f44d1a1_4_k_cu_abfa8a45_92014cuda3std3__45__cpo5beginE,@object
	.size		_ZN39_INTERNAL_2f44d1a1_4_k_cu_abfa8a45_92014cuda3std3__45__cpo5beginE,(_ZN39_INTERNAL_2f44d1a1_4_k_cu_abfa8a45_92014cuda3std3__441_GLOBAL__N__2f44d1a1_4_k_cu_abfa8a45_92016ignoreE - _ZN39_INTERNAL_2f44d1a1_4_k_cu_abfa8a45_92014cuda3std3__45__cpo5beginE)
_ZN39_INTERNAL_2f44d1a1_4_k_cu_abfa8a45_92014cuda3std3__45__cpo5beginE:
	.zero		1
	.type		_ZN39_INTERNAL_2f44d1a1_4_k_cu_abfa8a45_92014cuda3std3__441_GLOBAL__N__2f44d1a1_4_k_cu_abfa8a45_92016ignoreE,@object
	.size		_ZN39_INTERNAL_2f44d1a1_4_k_cu_abfa8a45_92014cuda3std3__441_GLOBAL__N__2f44d1a1_4_k_cu_abfa8a45_92016ignoreE,(_ZN39_INTERNAL_2f44d1a1_4_k_cu_abfa8a45_92014cute7productE - _ZN39_INTERNAL_2f44d1a1_4_k_cu_abfa8a45_92014cuda3std3__441_GLOBAL__N__2f44d1a1_4_k_cu_abfa8a45_92016ignoreE)
_ZN39_INTERNAL_2f44d1a1_4_k_cu_abfa8a45_92014cuda3std3__441_GLOBAL__N__2f44d1a1_4_k_cu_abfa8a45_92016ignoreE:
	.zero		1
	.type		_ZN39_INTERNAL_2f44d1a1_4_k_cu_abfa8a45_92014cute7productE,@object
	.size		_ZN39_INTERNAL_2f44d1a1_4_k_cu_abfa8a45_92014cute7productE,(_ZN39_INTERNAL_2f44d1a1_4_k_cu_abfa8a45_92014cuda3std3__45__cpo3endE - _ZN39_INTERNAL_2f44d1a1_4_k_cu_abfa8a45_92014cute7productE)
_ZN39_INTERNAL_2f44d1a1_4_k_cu_abfa8a45_92014cute7productE:
	.zero		1
	.type		_ZN39_INTERNAL_2f44d1a1_4_k_cu_abfa8a45_92014cuda3std3__45__cpo3endE,@object
	.size		_ZN39_INTERNAL_2f44d1a1_4_k_cu_abfa8a45_92014cuda3std3__45__cpo3endE,(_ZN39_INTERNAL_2f44d1a1_4_k_cu_abfa8a45_92014cuda3std3__419piecewise_constructE - _ZN39_INTERNAL_2f44d1a1_4_k_cu_abfa8a45_92014cuda3std3__45__cpo3endE)
_ZN39_INTERNAL_2f44d1a1_4_k_cu_abfa8a45_92014cuda3std3__45__cpo3endE:
	.zero		1
	.type		_ZN39_INTERNAL_2f44d1a1_4_k_cu_abfa8a45_92014cuda3std3__419piecewise_constructE,@object
	.size		_ZN39_INTERNAL_2f44d1a1_4_k_cu_abfa8a45_92014cuda3std3__419piecewise_constructE,(_ZN39_INTERNAL_2f44d1a1_4_k_cu_abfa8a45_92014cuda3std3__45__cpo4cendE - _ZN39_INTERNAL_2f44d1a1_4_k_cu_abfa8a45_92014cuda3std3__419piecewise_constructE)
_ZN39_INTERNAL_2f44d1a1_4_k_cu_abfa8a45_92014cuda3std3__419piecewise_constructE:
	.zero		1
	.type		_ZN39_INTERNAL_2f44d1a1_4_k_cu_abfa8a45_92014cuda3std3__45__cpo4cendE,@object
	.size		_ZN39_INTERNAL_2f44d1a1_4_k_cu_abfa8a45_92014cuda3std3__45__cpo4cendE,(_ZN39_INTERNAL_2f44d1a1_4_k_cu_abfa8a45_92014cuda3std6ranges3__45__cpo4swapE - _ZN39_INTERNAL_2f44d1a1_4_k_cu_abfa8a45_92014cuda3std3__45__cpo4cendE)
_ZN39_INTERNAL_2f44d1a1_4_k_cu_abfa8a45_92014cuda3std3__45__cpo4cendE:
	.zero		1
	.type		_ZN39_INTERNAL_2f44d1a1_4_k_cu_abfa8a45_92014cuda3std6ranges3__45__cpo4swapE,@object
	.size		_ZN39_INTERNAL_2f44d1a1_4_k_cu_abfa8a45_92014cuda3std6ranges3__45__cpo4swapE,(.L_10 - _ZN39_INTERNAL_2f44d1a1_4_k_cu_abfa8a45_92014cuda3std6ranges3__45__cpo4swapE)
_ZN39_INTERNAL_2f44d1a1_4_k_cu_abfa8a45_92014cuda3std6ranges3__45__cpo4swapE:
	.zero		1
.L_10:


//--------------------- .nv.constant0._ZN7cutlass13device_kernelINS_4gemm6kernel13GemmUniversalIN4cute5tupleIJiiiiEEENS1_10collective13CollectiveMmaINS1_35MainloopSm100TmaUmmaWarpSpecializedILi27ELi2ELi4ENS5_IJNS4_1CILi1EEENSA_ILi2EEESB_EEEEENS5_IJNSA_ILi64EEESF_SF_EEEaNS5_IJlSB_lEEEaSH_NS4_8TiledMMAINS4_8MMA_AtomIJNS4_15SM100_MMA_S8_SSIaaiLi64ELi64ELNS4_4UMMA5MajorE0ELSM_0ELNSL_8SaturateE0EEEEEENS4_6LayoutINS5_IJSB_SB_SB_EEENS5_IJNSA_ILi0EEESS_SS_EEEEENS5_IJNS4_10UnderscoreESV_SV_EEEEENS4_23SM90_TMA_LOAD_MULTICASTENS4_14ComposedLayoutINS4_7SwizzleILi2ELi4ELi3EEENS4_18smem_ptr_flag_bitsILi8EEENSQ_INS5_IJNSA_ILi8EEESF_EEENS5_IJSF_SB_EEEEEEEvNS4_8identityENS4_13SM90_TMA_LOADES18_vS19_EENS_8epilogue10collective18CollectiveEpilogueINS1C_23Sm100TmaWarpSpecializedILi1ELi1ELi32ELb0ELb0EEEJSG_NS5_IJNSQ_ISF_SB_EES1H_EEEaSH_aSH_NS1C_6fusion15FusionCallbacksIS1G_NS1J_17LinearCombinationIaiaiLNS_15FloatRoundStyleE2EEESG_S1I_JEEENS4_5SM1004TMEM4LOAD26SM100_TMEM_LOAD_16dp32b32xES1A_S18_NS4_39AutoVectorizingCopyWithAssumedAlignmentILi128EEENS4_14SM90_TMA_STOREES18_S1U_S1U_EEEvvEEEEvNT_6ParamsE --------------------------
	.section	.nv.constant0._ZN7cutlass13device_kernelINS_4gemm6kernel13GemmUniversalIN4cute5tupleIJiiiiEEENS1_10collective13CollectiveMmaINS1_35MainloopSm100TmaUmmaWarpSpecializedILi27ELi2ELi4ENS5_IJNS4_1CILi1EEENSA_ILi2EEESB_EEEEENS5_IJNSA_ILi64EEESF_SF_EEEaNS5_IJlSB_lEEEaSH_NS4_8TiledMMAINS4_8MMA_AtomIJNS4_15SM100_MMA_S8_SSIaaiLi64ELi64ELNS4_4UMMA5MajorE0ELSM_0ELNSL_8SaturateE0EEEEEENS4_6LayoutINS5_IJSB_SB_SB_EEENS5_IJNSA_ILi0EEESS_SS_EEEEENS5_IJNS4_10UnderscoreESV_SV_EEEEENS4_23SM90_TMA_LOAD_MULTICASTENS4_14ComposedLayoutINS4_7SwizzleILi2ELi4ELi3EEENS4_18smem_ptr_flag_bitsILi8EEENSQ_INS5_IJNSA_ILi8EEESF_EEENS5_IJSF_SB_EEEEEEEvNS4_8identityENS4_13SM90_TMA_LOADES18_vS19_EENS_8epilogue10collective18CollectiveEpilogueINS1C_23Sm100TmaWarpSpecializedILi1ELi1ELi32ELb0ELb0EEEJSG_NS5_IJNSQ_ISF_SB_EES1H_EEEaSH_aSH_NS1C_6fusion15FusionCallbacksIS1G_NS1J_17LinearCombinationIaiaiLNS_15FloatRoundStyleE2EEESG_S1I_JEEENS4_5SM1004TMEM4LOAD26SM100_TMEM_LOAD_16dp32b32xES1A_S18_NS4_39AutoVectorizingCopyWithAssumedAlignmentILi128EEENS4_14SM90_TMA_STOREES18_S1U_S1U_EEEvvEEEEvNT_6ParamsE,"a",@progbits
	.sectionflags	@""
	.align	4
.nv.constant0._ZN7cutlass13device_kernelINS_4gemm6kernel13GemmUniversalIN4cute5tupleIJiiiiEEENS1_10collective13CollectiveMmaINS1_35MainloopSm100TmaUmmaWarpSpecializedILi27ELi2ELi4ENS5_IJNS4_1CILi1EEENSA_ILi2EEESB_EEEEENS5_IJNSA_ILi64EEESF_SF_EEEaNS5_IJlSB_lEEEaSH_NS4_8TiledMMAINS4_8MMA_AtomIJNS4_15SM100_MMA_S8_SSIaaiLi64ELi64ELNS4_4UMMA5MajorE0ELSM_0ELNSL_8SaturateE0EEEEEENS4_6LayoutINS5_IJSB_SB_SB_EEENS5_IJNSA_ILi0EEESS_SS_EEEEENS5_IJNS4_10UnderscoreESV_SV_EEEEENS4_23SM90_TMA_LOAD_MULTICASTENS4_14ComposedLayoutINS4_7SwizzleILi2ELi4ELi3EEENS4_18smem_ptr_flag_bitsILi8EEENSQ_INS5_IJNSA_ILi8EEESF_EEENS5_IJSF_SB_EEEEEEEvNS4_8identityENS4_13SM90_TMA_LOADES18_vS19_EENS_8epilogue10collective18CollectiveEpilogueINS1C_23Sm100TmaWarpSpecializedILi1ELi1ELi32ELb0ELb0EEEJSG_NS5_IJNSQ_ISF_SB_EES1H_EEEaSH_aSH_NS1C_6fusion15FusionCallbacksIS1G_NS1J_17LinearCombinationIaiaiLNS_15FloatRoundStyleE2EEESG_S1I_JEEENS4_5SM1004TMEM4LOAD26SM100_TMEM_LOAD_16dp32b32xES1A_S18_NS4_39AutoVectorizingCopyWithAssumedAlignmentILi128EEENS4_14SM90_TMA_STOREES18_S1U_S1U_EEEvvEEEEvNT_6ParamsE:
	.zero		2944


//--------------------- SYMBOLS --------------------------

	.type		.nv.reservedSmem.offset0,@object
	.size		.nv.reservedSmem.offset0,0x4
	.type		.nv.reservedSmem.cap,@object
	.size		.nv.reservedSmem.cap,0x4
	.type		__assertfail,@function
